	.target	sm_100a

	.elftype	@"ET_EXEC"


//--------------------- .note.nv.tkinfo           --------------------------
	.section	.note.nv.tkinfo,"",@"SHT_NOTE"
	.sectionflags	@"SHF_NOTE_NV_TKINFO"
	.tkinfo
        /*0018*/ 	.word	0x00000002
        /*0030*/ 	.string	""
        /*0030*/ 	.string	"ptxas"
        /*0030*/ 	.string	"Cuda compilation tools, release 13.0, V13.0.88"
        /*0030*/ 	.string	"Build cuda_13.0.r13.0/compiler.36424714_0"
        /*0030*/ 	.string	"-arch sm_100a -m 64 "



//--------------------- .note.nv.cuinfo           --------------------------
	.section	.note.nv.cuinfo,"",@"SHT_NOTE"
	.sectionflags	@"SHF_NOTE_NV_CUINFO"
        /*0018*/ 	.short	0x0002
        /*001a*/ 	.short	0x0064
        /*001c*/ 	.short	0x0082
	.zero		2


//--------------------- .nv.info                  --------------------------
	.section	.nv.info,"",@"SHT_CUDA_INFO"
	.align	4


	//----- nvinfo : EIATTR_REGCOUNT
	.align		4
        /*0000*/ 	.byte	0x04, 0x2f
        /*0002*/ 	.short	(.L_19 - .L_18)
	.align		4
.L_18:
        /*0004*/ 	.word	index@(_ZN7cutlass13device_kernelINS_4gemm6kernel13GemmUniversalIN4cute5tupleIJiiiiEEENS1_10collective13CollectiveMmaINS1_35MainloopSm100TmaUmmaWarpSpecializedILi5ELi2ELi4ENS5_IJNS4_1CILi2EEESB_NSA_ILi1EEEEEEEENS5_IJNSA_ILi64EEENSA_ILi128EEESF_EEENS_12float_e4m3_tENS5_IJlSC_lEEESI_SJ_NS4_8TiledMMAINS4_8MMA_AtomIJNS4_10MMA_TraitsINS4_19SM100_MMA_F8F6F4_SSEJSI_SI_fSF_SG_NS4_17integral_constantINS4_4UMMA5MajorELSQ_0EEESR_NSO_INSP_7ScaleInELSS_0EEEST_EEEEEENS4_6LayoutINS5_IJSC_SC_SC_EEENS5_IJNSA_ILi0EEESY_SY_EEEEENS5_IJNS4_10UnderscoreES11_S11_EEEEENS4_23SM90_TMA_LOAD_MULTICASTENS4_14ComposedLayoutINS4_7SwizzleILi2ELi4ELi3EEENS4_18smem_ptr_flag_bitsILi8EEENSW_INS5_IJNSA_ILi8EEESF_EEENS5_IJSF_SC_EEEEEEEvNS4_8identityES14_S1E_vS1F_EENS_8epilogue10collective18CollectiveEpilogueINS1H_23Sm100TmaWarpSpecializedILi2ELi2ELi32ELb0ELb0EEEJSH_NS5_IJNSW_ISF_SC_EES1M_EEESI_SJ_SI_SJ_NS1H_6fusion15FusionCallbacksIS1L_NS1O_17LinearCombinationISI_fSI_fLNS_15FloatRoundStyleE2EEESH_S1N_JEEENS4_5SM1004TMEM4LOAD26SM100_TMEM_LOAD_16dp32b32xENS4_13SM90_TMA_LOADES1E_NS4_39AutoVectorizingCopyWithAssumedAlignmentILi128EEENS4_14SM90_TMA_STOREES1E_S20_S20_EEEvvEEEEvNT_6ParamsE)
        /*0008*/ 	.word	0x00000072


	//----- nvinfo : EIATTR_FRAME_SIZE
	.align		4
.L_19:
        /*000c*/ 	.byte	0x04, 0x11
        /*000e*/ 	.short	(.L_21 - .L_20)
	.align		4
.L_20:
        /*0010*/ 	.word	index@($__internal_2_$__cuda_sm10x_tcgen05_guardrail_trap_unallocated_columns_being_dealloced)
        /*0014*/ 	.word	0x00000000


	//----- nvinfo : EIATTR_FRAME_SIZE
	.align		4
.L_21:
        /*0018*/ 	.byte	0x04, 0x11
        /*001a*/ 	.short	(.L_23 - .L_22)
	.align		4
.L_22:
        /*001c*/ 	.word	index@($__internal_1_$__cuda_sm10x_tcgen05_guardrail_trap_phase_invalid_during_alloc)
        /*0020*/ 	.word	0x00000000


	//----- nvinfo : EIATTR_FRAME_SIZE
	.align		4
.L_23:
        /*0024*/ 	.byte	0x04, 0x11
        /*0026*/ 	.short	(.L_25 - .L_24)
	.align		4
.L_24:
        /*0028*/ 	.word	index@($__internal_0_$__cuda_sm10x_tcgen05_guardrail_trap_col_being_dealloced_not_returned_by_alloc)
        /*002c*/ 	.word	0x00000000


	//----- nvinfo : EIATTR_FRAME_SIZE
	.align		4
.L_25:
        /*0030*/ 	.byte	0x04, 0x11
        /*0032*/ 	.short	(.L_27 - .L_26)
	.align		4
.L_26:
        /*0034*/ 	.word	index@(_ZN7cutlass13device_kernelINS_4gemm6kernel13GemmUniversalIN4cute5tupleIJiiiiEEENS1_10collective13CollectiveMmaINS1_35MainloopSm100TmaUmmaWarpSpecializedILi5ELi2ELi4ENS5_IJNS4_1CILi2EEESB_NSA_ILi1EEEEEEEENS5_IJNSA_ILi64EEENSA_ILi128EEESF_EEENS_12float_e4m3_tENS5_IJlSC_lEEESI_SJ_NS4_8TiledMMAINS4_8MMA_AtomIJNS4_10MMA_TraitsINS4_19SM100_MMA_F8F6F4_SSEJSI_SI_fSF_SG_NS4_17integral_constantINS4_4UMMA5MajorELSQ_0EEESR_NSO_INSP_7ScaleInELSS_0EEEST_EEEEEENS4_6LayoutINS5_IJSC_SC_SC_EEENS5_IJNSA_ILi0EEESY_SY_EEEEENS5_IJNS4_10UnderscoreES11_S11_EEEEENS4_23SM90_TMA_LOAD_MULTICASTENS4_14ComposedLayoutINS4_7SwizzleILi2ELi4ELi3EEENS4_18smem_ptr_flag_bitsILi8EEENSW_INS5_IJNSA_ILi8EEESF_EEENS5_IJSF_SC_EEEEEEEvNS4_8identityES14_S1E_vS1F_EENS_8epilogue10collective18CollectiveEpilogueINS1H_23Sm100TmaWarpSpecializedILi2ELi2ELi32ELb0ELb0EEEJSH_NS5_IJNSW_ISF_SC_EES1M_EEESI_SJ_SI_SJ_NS1H_6fusion15FusionCallbacksIS1L_NS1O_17LinearCombinationISI_fSI_fLNS_15FloatRoundStyleE2EEESH_S1N_JEEENS4_5SM1004TMEM4LOAD26SM100_TMEM_LOAD_16dp32b32xENS4_13SM90_TMA_LOADES1E_NS4_39AutoVectorizingCopyWithAssumedAlignmentILi128EEENS4_14SM90_TMA_STOREES1E_S20_S20_EEEvvEEEEvNT_6ParamsE)
        /*0038*/ 	.word	0x00000000


	//----- nvinfo : EIATTR_MIN_STACK_SIZE
	.align		4
.L_27:
        /*003c*/ 	.byte	0x04, 0x12
        /*003e*/ 	.short	(.L_29 - .L_28)
	.align		4
.L_28:
        /*0040*/ 	.word	index@(_ZN7cutlass13device_kernelINS_4gemm6kernel13GemmUniversalIN4cute5tupleIJiiiiEEENS1_10collective13CollectiveMmaINS1_35MainloopSm100TmaUmmaWarpSpecializedILi5ELi2ELi4ENS5_IJNS4_1CILi2EEESB_NSA_ILi1EEEEEEEENS5_IJNSA_ILi64EEENSA_ILi128EEESF_EEENS_12float_e4m3_tENS5_IJlSC_lEEESI_SJ_NS4_8TiledMMAINS4_8MMA_AtomIJNS4_10MMA_TraitsINS4_19SM100_MMA_F8F6F4_SSEJSI_SI_fSF_SG_NS4_17integral_constantINS4_4UMMA5MajorELSQ_0EEESR_NSO_INSP_7ScaleInELSS_0EEEST_EEEEEENS4_6LayoutINS5_IJSC_SC_SC_EEENS5_IJNSA_ILi0EEESY_SY_EEEEENS5_IJNS4_10UnderscoreES11_S11_EEEEENS4_23SM90_TMA_LOAD_MULTICASTENS4_14ComposedLayoutINS4_7SwizzleILi2ELi4ELi3EEENS4_18smem_ptr_flag_bitsILi8EEENSW_INS5_IJNSA_ILi8EEESF_EEENS5_IJSF_SC_EEEEEEEvNS4_8identityES14_S1E_vS1F_EENS_8epilogue10collective18CollectiveEpilogueINS1H_23Sm100TmaWarpSpecializedILi2ELi2ELi32ELb0ELb0EEEJSH_NS5_IJNSW_ISF_SC_EES1M_EEESI_SJ_SI_SJ_NS1H_6fusion15FusionCallbacksIS1L_NS1O_17LinearCombinationISI_fSI_fLNS_15FloatRoundStyleE2EEESH_S1N_JEEENS4_5SM1004TMEM4LOAD26SM100_TMEM_LOAD_16dp32b32xENS4_13SM90_TMA_LOADES1E_NS4_39AutoVectorizingCopyWithAssumedAlignmentILi128EEENS4_14SM90_TMA_STOREES1E_S20_S20_EEEvvEEEEvNT_6ParamsE)
        /*0044*/ 	.word	0x00000000
.L_29:


//--------------------- .nv.compat                --------------------------
	.section	.nv.compat,"",@"SHT_CUDA_COMPAT_INFO"
	.align	4
        /*0000*/ 	.byte	0x02, 0x09, 0x01, 0x00, 0x02, 0x02, 0x02, 0x00, 0x02, 0x05, 0x05, 0x00, 0x03, 0x07, 0x01, 0x01
        /*0010*/ 	.byte	0x02, 0x03, 0x01, 0x00, 0x02, 0x06, 0x01, 0x00, 0x04, 0x0b, 0x08, 0x00, 0x09, 0x00, 0x00, 0x00
        /*0020*/ 	.byte	0x00, 0x00, 0x00, 0x00


//--------------------- .nv.info._ZN7cutlass13device_kernelINS_4gemm6kernel13GemmUniversalIN4cute5tupleIJiiiiEEENS1_10collective13CollectiveMmaINS1_35MainloopSm100TmaUmmaWarpSpecializedILi5ELi2ELi4ENS5_IJNS4_1CILi2EEESB_NSA_ILi1EEEEEEEENS5_IJNSA_ILi64EEENSA_ILi128EEESF_EEENS_12float_e4m3_tENS5_IJlSC_lEEESI_SJ_NS4_8TiledMMAINS4_8MMA_AtomIJNS4_10MMA_TraitsINS4_19SM100_MMA_F8F6F4_SSEJSI_SI_fSF_SG_NS4_17integral_constantINS4_4UMMA5MajorELSQ_0EEESR_NSO_INSP_7ScaleInELSS_0EEEST_EEEEEENS4_6LayoutINS5_IJSC_SC_SC_EEENS5_IJNSA_ILi0EEESY_SY_EEEEENS5_IJNS4_10UnderscoreES11_S11_EEEEENS4_23SM90_TMA_LOAD_MULTICASTENS4_14ComposedLayoutINS4_7SwizzleILi2ELi4ELi3EEENS4_18smem_ptr_flag_bitsILi8EEENSW_INS5_IJNSA_ILi8EEESF_EEENS5_IJSF_SC_EEEEEEEvNS4_8identityES14_S1E_vS1F_EENS_8epilogue10collective18CollectiveEpilogueINS1H_23Sm100TmaWarpSpecializedILi2ELi2ELi32ELb0ELb0EEEJSH_NS5_IJNSW_ISF_SC_EES1M_EEESI_SJ_SI_SJ_NS1H_6fusion15FusionCallbacksIS1L_NS1O_17LinearCombinationISI_fSI_fLNS_15FloatRoundStyleE2EEESH_S1N_JEEENS4_5SM1004TMEM4LOAD26SM100_TMEM_LOAD_16dp32b32xENS4_13SM90_TMA_LOADES1E_NS4_39AutoVectorizingCopyWithAssumedAlignmentILi128EEENS4_14SM90_TMA_STOREES1E_S20_S20_EEEvvEEEEvNT_6ParamsE --------------------------
	.section	.nv.info._ZN7cutlass13device_kernelINS_4gemm6kernel13GemmUniversalIN4cute5tupleIJiiiiEEENS1_10collective13CollectiveMmaINS1_35MainloopSm100TmaUmmaWarpSpecializedILi5ELi2ELi4ENS5_IJNS4_1CILi2EEESB_NSA_ILi1EEEEEEEENS5_IJNSA_ILi64EEENSA_ILi128EEESF_EEENS_12float_e4m3_tENS5_IJlSC_lEEESI_SJ_NS4_8TiledMMAINS4_8MMA_AtomIJNS4_10MMA_TraitsINS4_19SM100_MMA_F8F6F4_SSEJSI_SI_fSF_SG_NS4_17integral_constantINS4_4UMMA5MajorELSQ_0EEESR_NSO_INSP_7ScaleInELSS_0EEEST_EEEEEENS4_6LayoutINS5_IJSC_SC_SC_EEENS5_IJNSA_ILi0EEESY_SY_EEEEENS5_IJNS4_10UnderscoreES11_S11_EEEEENS4_23SM90_TMA_LOAD_MULTICASTENS4_14ComposedLayoutINS4_7SwizzleILi2ELi4ELi3EEENS4_18smem_ptr_flag_bitsILi8EEENSW_INS5_IJNSA_ILi8EEESF_EEENS5_IJSF_SC_EEEEEEEvNS4_8identityES14_S1E_vS1F_EENS_8epilogue10collective18CollectiveEpilogueINS1H_23Sm100TmaWarpSpecializedILi2ELi2ELi32ELb0ELb0EEEJSH_NS5_IJNSW_ISF_SC_EES1M_EEESI_SJ_SI_SJ_NS1H_6fusion15FusionCallbacksIS1L_NS1O_17LinearCombinationISI_fSI_fLNS_15FloatRoundStyleE2EEESH_S1N_JEEENS4_5SM1004TMEM4LOAD26SM100_TMEM_LOAD_16dp32b32xENS4_13SM90_TMA_LOADES1E_NS4_39AutoVectorizingCopyWithAssumedAlignmentILi128EEENS4_14SM90_TMA_STOREES1E_S20_S20_EEEvvEEEEvNT_6ParamsE,"",@"SHT_CUDA_INFO"
	.sectionflags	@""
	.align	4


	//----- nvinfo : EIATTR_CUDA_API_VERSION
	.align		4
        /*0000*/ 	.byte	0x04, 0x37
        /*0002*/ 	.short	(.L_31 - .L_30)
.L_30:
        /*0004*/ 	.word	0x00000082


	//----- nvinfo : EIATTR_KPARAM_INFO
	.align		4
.L_31:
        /*0008*/ 	.byte	0x04, 0x17
        /*000a*/ 	.short	(.L_33 - .L_32)
.L_32:
        /*000c*/ 	.word	0x00000000
        /*0010*/ 	.short	0x0000
        /*0012*/ 	.short	0x0000
        /*0014*/ 	.byte	0x00, 0xf0, 0x01, 0x20


	//----- nvinfo : EIATTR_AT_ENTRY_FRAGMENTS
	.align		4
.L_33:
        /*0018*/ 	.byte	0x04, 0x4f
        /*001a*/ 	.short	(.L_35 - .L_34)


	//   ....[0]....
.L_34:
        /*001c*/ 	.word	0x00000006


	//----- nvinfo : EIATTR_RESERVED_SMEM_USED
	.align		4
.L_35:
        /*0020*/ 	.byte	0x01, 0x41
	.zero		2


	//----- nvinfo : EIATTR_SPARSE_MMA_MASK
	.align		4
        /*0024*/ 	.byte	0x03, 0x50
        /*0026*/ 	.short	0x0000


	//----- nvinfo : EIATTR_TCGEN05_1CTA_USED
	.align		4
        /*0028*/ 	.byte	0x01, 0x51
	.zero		2


	//----- nvinfo : EIATTR_MAXREG_COUNT
	.align		4
        /*002c*/ 	.byte	0x03, 0x1b
        /*002e*/ 	.short	0x00ff


	//----- nvinfo : EIATTR_NUM_BARRIERS
	.align		4
        /*0030*/ 	.byte	0x02, 0x4c
        /*0032*/ 	.byte	0x07
	.zero		1


	//----- nvinfo : EIATTR_EXTERNS
	.align		4
        /*0034*/ 	.byte	0x04, 0x0f
        /*0036*/ 	.short	(.L_37 - .L_36)


	//   ....[0]....
	.align		4
.L_36:
        /*0038*/ 	.word	index@(__assertfail)


	//----- nvinfo : EIATTR_MERCURY_ISA_VERSION
	.align		4
.L_37:
        /*003c*/ 	.byte	0x03, 0x5f
        /*003e*/ 	.short	0x0101


	//----- nvinfo : EIATTR_INT_WARP_WIDE_INSTR_OFFSETS
	.align		4
        /*0040*/ 	.byte	0x04, 0x31
        /*0042*/ 	.short	(.L_39 - .L_38)


	//   ....[0]....
.L_38:
        /*0044*/ 	.word	0x00003dc0


	//   ....[1]....
        /*0048*/ 	.word	0x00003de0


	//   ....[2]....
        /*004c*/ 	.word	0x00003e10


	//   ....[3]....
        /*0050*/ 	.word	0x00004950


	//   ....[4]....
        /*0054*/ 	.word	0x000049c0


	//   ....[5]....
        /*0058*/ 	.word	0x00004a90


	//   ....[6]....
        /*005c*/ 	.word	0x00004b40


	//----- nvinfo : EIATTR_COOP_GROUP_MASK_REGIDS
	.align		4
.L_39:
        /*0060*/ 	.byte	0x04, 0x29
        /*0062*/ 	.short	(.L_41 - .L_40)


	//   ....[0]....
.L_40:
        /*0064*/ 	.word	0xffffffff


	//   ....[1]....
        /*0068*/ 	.word	0xffffffff


	//   ....[2]....
        /*006c*/ 	.word	0xffffffff


	//   ....[3]....
        /*0070*/ 	.word	0xffffffff


	//   ....[4]....
        /*0074*/ 	.word	0xffffffff


	//   ....[5]....
        /*0078*/ 	.word	0xffffffff


	//   ....[6]....
        /*007c*/ 	.word	0xffffffff


	//   ....[7]....
        /*0080*/ 	.word	0xffffffff


	//   ....[8]....
        /*0084*/ 	.word	0xffffffff


	//   ....[9]....
        /*0088*/ 	.word	0xffffffff


	//   ....[10]....
        /*008c*/ 	.word	0xffffffff


	//   ....[11]....
        /*0090*/ 	.word	0xffffffff


	//   ....[12]....
        /*0094*/ 	.word	0xffffffff


	//   ....[13]....
        /*0098*/ 	.word	0xffffffff


	//----- nvinfo : EIATTR_COOP_GROUP_INSTR_OFFSETS
	.align		4
.L_41:
        /*009c*/ 	.byte	0x04, 0x28
        /*009e*/ 	.short	(.L_43 - .L_42)


	//   ....[0]....
.L_42:
        /*00a0*/ 	.word	0x00000080


	//   ....[1]....
        /*00a4*/ 	.word	0x000004f0


	//   ....[2]....
        /*00a8*/ 	.word	0x000006c0


	//   ....[3]....
        /*00ac*/ 	.word	0x00000820


	//   ....[4]....
        /*00b0*/ 	.word	0x00000920


	//   ....[5]....
        /*00b4*/ 	.word	0x00000a90


	//   ....[6]....
        /*00b8*/ 	.word	0x00000c30


	//   ....[7]....
        /*00bc*/ 	.word	0x00000de0


	//   ....[8]....
        /*00c0*/ 	.word	0x00002130


	//   ....[9]....
        /*00c4*/ 	.word	0x00003090


	//   ....[10]....
        /*00c8*/ 	.word	0x000032a0


	//   ....[11]....
        /*00cc*/ 	.word	0x000032d0


	//   ....[12]....
        /*00d0*/ 	.word	0x00003ca0


	//   ....[13]....
        /*00d4*/ 	.word	0x00003ed0


	//----- nvinfo : EIATTR_VRC_CTA_INIT_COUNT
	.align		4
.L_43:
        /*00d8*/ 	.byte	0x02, 0x4a
        /*00da*/ 	.byte	0x80
	.zero		1


	//----- nvinfo : EIATTR_SYSCALL_OFFSETS
	.align		4
        /*00dc*/ 	.byte	0x04, 0x46
        /*00de*/ 	.short	(.L_45 - .L_44)


	//   ....[0]....
.L_44:
        /*00e0*/ 	.word	0x00005750


	//   ....[1]....
        /*00e4*/ 	.word	0x00005890


	//   ....[2]....
        /*00e8*/ 	.word	0x000060c0


	//   ....[3]....
        /*00ec*/ 	.word	0x00006e50


	//----- nvinfo : EIATTR_MBARRIER_INSTR_OFFSETS
	.align		4
.L_45:
        /*00f0*/ 	.byte	0x04, 0x39
        /*00f2*/ 	.short	(.L_47 - .L_46)


	//   ....[0]....
.L_46:
        /*00f4*/ 	.word	0x00000610
        /*00f8*/ 	.word	0x000000ff
        /*00fc*/ 	.word	0x00000000
        /*0100*/ 	.short	0x0100
        /*0102*/ 	.byte	0x04
	.zero		1


	//   ....[1]....
        /*0104*/ 	.word	0x00000620
        /*0108*/ 	.word	0x000000ff
        /*010c*/ 	.word	0x00000028
        /*0110*/ 	.short	0x0100
        /*0112*/ 	.byte	0x04
	.zero		1


	//   ....[2]....
        /*0114*/ 	.word	0x00000630
        /*0118*/ 	.word	0x000000ff
        /*011c*/ 	.word	0x00000008
        /*0120*/ 	.short	0x0100
        /*0122*/ 	.byte	0x04
	.zero		1


	//   ....[3]....
        /*0124*/ 	.word	0x00000640
        /*0128*/ 	.word	0x000000ff
        /*012c*/ 	.word	0x00000030
        /*0130*/ 	.short	0x0100
        /*0132*/ 	.byte	0x04
	.zero		1


	//   ....[4]....
        /*0134*/ 	.word	0x00000650
        /*0138*/ 	.word	0x000000ff
        /*013c*/ 	.word	0x00000010
        /*0140*/ 	.short	0x0100
        /*0142*/ 	.byte	0x04
	.zero		1


	//   ....[5]....
        /*0144*/ 	.word	0x00000660
        /*0148*/ 	.word	0x000000ff
        /*014c*/ 	.word	0x00000038
        /*0150*/ 	.short	0x0100
        /*0152*/ 	.byte	0x04
	.zero		1


	//   ....[6]....
        /*0154*/ 	.word	0x00000670
        /*0158*/ 	.word	0x000000ff
        /*015c*/ 	.word	0x00000018
        /*0160*/ 	.short	0x0100
        /*0162*/ 	.byte	0x04
	.zero		1


	//   ....[7]....
        /*0164*/ 	.word	0x00000680
        /*0168*/ 	.word	0x000000ff
        /*016c*/ 	.word	0x00000040
        /*0170*/ 	.short	0x0100
        /*0172*/ 	.byte	0x04
	.zero		1


	//   ....[8]....
        /*0174*/ 	.word	0x00000690
        /*0178*/ 	.word	0x000000ff
        /*017c*/ 	.word	0x00000020
        /*0180*/ 	.short	0x0100
        /*0182*/ 	.byte	0x04
	.zero		1


	//   ....[9]....
        /*0184*/ 	.word	0x000006a0
        /*0188*/ 	.word	0x000000ff
        /*018c*/ 	.word	0x00000048
        /*0190*/ 	.short	0x0100
        /*0192*/ 	.byte	0x04
	.zero		1


	//   ....[10]....
        /*0194*/ 	.word	0x000007d0
        /*0198*/ 	.word	0x000000ff
        /*019c*/ 	.word	0x00000050
        /*01a0*/ 	.short	0x0100
        /*01a2*/ 	.byte	0x04
	.zero		1


	//   ....[11]....
        /*01a4*/ 	.word	0x000007e0
        /*01a8*/ 	.word	0x000000ff
        /*01ac*/ 	.word	0x00000060
        /*01b0*/ 	.short	0x0100
        /*01b2*/ 	.byte	0x04
	.zero		1


	//   ....[12]....
        /*01b4*/ 	.word	0x000007f0
        /*01b8*/ 	.word	0x000000ff
        /*01bc*/ 	.word	0x00000058
        /*01c0*/ 	.short	0x0100
        /*01c2*/ 	.byte	0x04
	.zero		1


	//   ....[13]....
        /*01c4*/ 	.word	0x00000800
        /*01c8*/ 	.word	0x000000ff
        /*01cc*/ 	.word	0x00000068
        /*01d0*/ 	.short	0x0100
        /*01d2*/ 	.byte	0x04
	.zero		1


	//   ....[14]....
        /*01d4*/ 	.word	0x000008f0
        /*01d8*/ 	.word	0x000000ff
        /*01dc*/ 	.word	0x00000070
        /*01e0*/ 	.short	0x0100
        /*01e2*/ 	.byte	0x06
	.zero		1


	//   ....[15]....
        /*01e4*/ 	.word	0x00000900
        /*01e8*/ 	.word	0x000000ff
        /*01ec*/ 	.word	0x00000078
        /*01f0*/ 	.short	0x0100
        /*01f2*/ 	.byte	0x06
	.zero		1


	//   ....[16]....
        /*01f4*/ 	.word	0x00000a40
        /*01f8*/ 	.word	0x000000ff
        /*01fc*/ 	.word	0x00000080
        /*0200*/ 	.short	0x0100
        /*0202*/ 	.byte	0x06
	.zero		1


	//   ....[17]....
        /*0204*/ 	.word	0x00000a50
        /*0208*/ 	.word	0x000000ff
        /*020c*/ 	.word	0x00000090
        /*0210*/ 	.short	0x0100
        /*0212*/ 	.byte	0x06
	.zero		1


	//   ....[18]....
        /*0214*/ 	.word	0x00000a60
        /*0218*/ 	.word	0x000000ff
        /*021c*/ 	.word	0x00000088
        /*0220*/ 	.short	0x0100
        /*0222*/ 	.byte	0x06
	.zero		1


	//   ....[19]....
        /*0224*/ 	.word	0x00000a70
        /*0228*/ 	.word	0x000000ff
        /*022c*/ 	.word	0x00000098
        /*0230*/ 	.short	0x0100
        /*0232*/ 	.byte	0x06
	.zero		1


	//   ....[20]....
        /*0234*/ 	.word	0x00000ba0
        /*0238*/ 	.word	0x000000ff
        /*023c*/ 	.word	0x000000a0
        /*0240*/ 	.short	0x0100
        /*0242*/ 	.byte	0x04
	.zero		1


	//   ....[21]....
        /*0244*/ 	.word	0x00000bb0
        /*0248*/ 	.word	0x000000ff
        /*024c*/ 	.word	0x000000c0
        /*0250*/ 	.short	0x0100
        /*0252*/ 	.byte	0x04
	.zero		1


	//   ....[22]....
        /*0254*/ 	.word	0x00000bc0
        /*0258*/ 	.word	0x000000ff
        /*025c*/ 	.word	0x000000a8
        /*0260*/ 	.short	0x0100
        /*0262*/ 	.byte	0x04
	.zero		1


	//   ....[23]....
        /*0264*/ 	.word	0x00000bd0
        /*0268*/ 	.word	0x000000ff
        /*026c*/ 	.word	0x000000c8
        /*0270*/ 	.short	0x0100
        /*0272*/ 	.byte	0x04
	.zero		1


	//   ....[24]....
        /*0274*/ 	.word	0x00000be0
        /*0278*/ 	.word	0x000000ff
        /*027c*/ 	.word	0x000000b0
        /*0280*/ 	.short	0x0100
        /*0282*/ 	.byte	0x04
	.zero		1


	//   ....[25]....
        /*0284*/ 	.word	0x00000bf0
        /*0288*/ 	.word	0x000000ff
        /*028c*/ 	.word	0x000000d0
        /*0290*/ 	.short	0x0100
        /*0292*/ 	.byte	0x04
	.zero		1


	//   ....[26]....
        /*0294*/ 	.word	0x00000c00
        /*0298*/ 	.word	0x000000ff
        /*029c*/ 	.word	0x000000b8
        /*02a0*/ 	.short	0x0100
        /*02a2*/ 	.byte	0x04
	.zero		1


	//   ....[27]....
        /*02a4*/ 	.word	0x00000c10
        /*02a8*/ 	.word	0x000000ff
        /*02ac*/ 	.word	0x000000d8
        /*02b0*/ 	.short	0x0100
        /*02b2*/ 	.byte	0x04
	.zero		1


	//   ....[28]....
        /*02b4*/ 	.word	0x00000d00
        /*02b8*/ 	.word	0x000000ff
        /*02bc*/ 	.word	0x000000e0
        /*02c0*/ 	.short	0x0100
        /*02c2*/ 	.byte	0x04
	.zero		1


	//   ....[29]....
        /*02c4*/ 	.word	0x00000d10
        /*02c8*/ 	.word	0x000000ff
        /*02cc*/ 	.word	0x000000f0
        /*02d0*/ 	.short	0x0100
        /*02d2*/ 	.byte	0x04
	.zero		1


	//   ....[30]....
        /*02d4*/ 	.word	0x00000d20
        /*02d8*/ 	.word	0x000000ff
        /*02dc*/ 	.word	0x000000e8
        /*02e0*/ 	.short	0x0100
        /*02e2*/ 	.byte	0x04
	.zero		1


	//   ....[31]....
        /*02e4*/ 	.word	0x00000d30
        /*02e8*/ 	.word	0x000000ff
        /*02ec*/ 	.word	0x000000f8
        /*02f0*/ 	.short	0x0100
        /*02f2*/ 	.byte	0x04
	.zero		1


	//   ....[32]....
        /*02f4*/ 	.word	0x000019c0
        /*02f8*/ 	.word	0x00000000
        /*02fc*/ 	.word	0x000000f0
        /*0300*/ 	.short	0x010a
        /*0302*/ 	.byte	0xff
	.zero		1


	//   ....[33]....
        /*0304*/ 	.word	0x000019e0
        /*0308*/ 	.word	0x00000000
        /*030c*/ 	.word	0x000000e0
        /*0310*/ 	.short	0x0101
        /*0312*/ 	.byte	0xff
	.zero		1


	//   ....[34]....
        /*0314*/ 	.word	0x00001aa0
        /*0318*/ 	.word	0x000000ff
        /*031c*/ 	.word	0x00000028
        /*0320*/ 	.short	0x010a
        /*0322*/ 	.byte	0x04
	.zero		1


	//   ....[35]....
        /*0324*/ 	.word	0x00001b30
        /*0328*/ 	.word	0x000000ff
        /*032c*/ 	.word	0x00000028
        /*0330*/ 	.short	0x010a
        /*0332*/ 	.byte	0x21
	.zero		1


	//   ....[36]....
        /*0334*/ 	.word	0x00001cc0
        /*0338*/ 	.word	0x000000ff
        /*033c*/ 	.word	0x00000028
        /*0340*/ 	.short	0x010a
        /*0342*/ 	.byte	0x05
	.zero		1


	//   ....[37]....
        /*0344*/ 	.word	0x00001df0
        /*0348*/ 	.word	0x000000ff
        /*034c*/ 	.word	0x00000078
        /*0350*/ 	.short	0x0101
        /*0352*/ 	.byte	0x15
	.zero		1


	//   ....[38]....
        /*0354*/ 	.word	0x00001e10
        /*0358*/ 	.word	0x000000ff
        /*035c*/ 	.word	0x00000028
        /*0360*/ 	.short	0x010a
        /*0362*/ 	.byte	0x04
	.zero		1


	//   ....[39]....
        /*0364*/ 	.word	0x00001e90
        /*0368*/ 	.word	0x000000ff
        /*036c*/ 	.word	0x00000028
        /*0370*/ 	.short	0x010a
        /*0372*/ 	.byte	0x11
	.zero		1


	//   ....[40]....
        /*0374*/ 	.word	0x00002020
        /*0378*/ 	.word	0x000000ff
        /*037c*/ 	.word	0x00000028
        /*0380*/ 	.short	0x010a
        /*0382*/ 	.byte	0x05
	.zero		1


	//   ....[41]....
        /*0384*/ 	.word	0x00002160
        /*0388*/ 	.word	0x00000003
        /*038c*/ 	.word	0x00000080
        /*0390*/ 	.short	0x010a
        /*0392*/ 	.byte	0xff
	.zero		1


	//   ....[42]....
        /*0394*/ 	.word	0x000022b0
        /*0398*/ 	.word	0x00000000
        /*039c*/ 	.word	0x00000000
        /*03a0*/ 	.short	0x0101
        /*03a2*/ 	.byte	0xff
	.zero		1


	//   ....[43]....
        /*03a4*/ 	.word	0x00002850
        /*03a8*/ 	.word	0x000000ff
        /*03ac*/ 	.word	0x00000000
        /*03b0*/ 	.short	0x010a
        /*03b2*/ 	.byte	0x04
	.zero		1


	//   ....[44]....
        /*03b4*/ 	.word	0x000028e0
        /*03b8*/ 	.word	0x000000ff
        /*03bc*/ 	.word	0x00000000
        /*03c0*/ 	.short	0x010a
        /*03c2*/ 	.byte	0x05
	.zero		1


	//   ....[45]....
        /*03c4*/ 	.word	0x00002970
        /*03c8*/ 	.word	0x000000ff
        /*03cc*/ 	.word	0x00000000
        /*03d0*/ 	.short	0x010a
        /*03d2*/ 	.byte	0x05
	.zero		1


	//   ....[46]....
        /*03d4*/ 	.word	0x00002a00
        /*03d8*/ 	.word	0x000000ff
        /*03dc*/ 	.word	0x00000000
        /*03e0*/ 	.short	0x010a
        /*03e2*/ 	.byte	0x05
	.zero		1


	//   ....[47]....
        /*03e4*/ 	.word	0x00002aa0
        /*03e8*/ 	.word	0x00000000
        /*03ec*/ 	.word	0x00000000
        /*03f0*/ 	.short	0x010a
        /*03f2*/ 	.byte	0xff
	.zero		1


	//   ....[48]....
        /*03f4*/ 	.word	0x00002be0
        /*03f8*/ 	.word	0x00000002
        /*03fc*/ 	.word	0x000000e0
        /*0400*/ 	.short	0x010a
        /*0402*/ 	.byte	0xff
	.zero		1


	//   ....[49]....
        /*0404*/ 	.word	0x00002c40
        /*0408*/ 	.word	0x00000004
        /*040c*/ 	.word	0x00000000
        /*0410*/ 	.short	0x0101
        /*0412*/ 	.byte	0xff
	.zero		1


	//   ....[50]....
        /*0414*/ 	.word	0x00002c60
        /*0418*/ 	.word	0x000000ff
        /*041c*/ 	.word	0x00000090
        /*0420*/ 	.short	0x010a
        /*0422*/ 	.byte	0x04
	.zero		1


	//   ....[51]....
        /*0424*/ 	.word	0x00002d80
        /*0428*/ 	.word	0x00000002
        /*042c*/ 	.word	0x00000080
        /*0430*/ 	.short	0x010a
        /*0432*/ 	.byte	0xff
	.zero		1


	//   ....[52]....
        /*0434*/ 	.word	0x00002e90
        /*0438*/ 	.word	0x00000002
        /*043c*/ 	.word	0x00000000
        /*0440*/ 	.short	0x0101
        /*0442*/ 	.byte	0xff
	.zero		1


	//   ....[53]....
        /*0444*/ 	.word	0x00002f20
        /*0448*/ 	.word	0x000000ff
        /*044c*/ 	.word	0x00000090
        /*0450*/ 	.short	0x0106
        /*0452*/ 	.byte	0x04
	.zero		1


	//   ....[54]....
        /*0454*/ 	.word	0x00002f40
        /*0458*/ 	.word	0x000000ff
        /*045c*/ 	.word	0x00000090
        /*0460*/ 	.short	0x010a
        /*0462*/ 	.byte	0x04
	.zero		1


	//   ....[55]....
        /*0464*/ 	.word	0x00002fd0
        /*0468*/ 	.word	0x000000ff
        /*046c*/ 	.word	0x00000090
        /*0470*/ 	.short	0x0106
        /*0472*/ 	.byte	0x07
	.zero		1


	//   ....[56]....
        /*0474*/ 	.word	0x00003010
        /*0478*/ 	.word	0x00000000
        /*047c*/ 	.word	0x00000090
        /*0480*/ 	.short	0x010a
        /*0482*/ 	.byte	0xff
	.zero		1


	//   ....[57]....
        /*0484*/ 	.word	0x00003530
        /*0488*/ 	.word	0x00000000
        /*048c*/ 	.word	0x00000080
        /*0490*/ 	.short	0x010a
        /*0492*/ 	.byte	0xff
	.zero		1


	//   ....[58]....
        /*0494*/ 	.word	0x00003630
        /*0498*/ 	.word	0x00000003
        /*049c*/ 	.word	0x00000000
        /*04a0*/ 	.short	0x0101
        /*04a2*/ 	.byte	0xff
	.zero		1


	//   ....[59]....
        /*04a4*/ 	.word	0x00003640
        /*04a8*/ 	.word	0x000000ff
        /*04ac*/ 	.word	0x00000000
        /*04b0*/ 	.short	0x010a
        /*04b2*/ 	.byte	0x04
	.zero		1


	//   ....[60]....
        /*04b4*/ 	.word	0x000036c0
        /*04b8*/ 	.word	0x000000ff
        /*04bc*/ 	.word	0x000000c0
        /*04c0*/ 	.short	0x010a
        /*04c2*/ 	.byte	0x17
	.zero		1


	//   ....[61]....
        /*04c4*/ 	.word	0x000037a0
        /*04c8*/ 	.word	0x000000ff
        /*04cc*/ 	.word	0x00000000
        /*04d0*/ 	.short	0x010a
        /*04d2*/ 	.byte	0x05
	.zero		1


	//   ....[62]....
        /*04d4*/ 	.word	0x000038e0
        /*04d8*/ 	.word	0x000000ff
        /*04dc*/ 	.word	0x00000000
        /*04e0*/ 	.short	0x010a
        /*04e2*/ 	.byte	0x04
	.zero		1


	//   ....[63]....
        /*04e4*/ 	.word	0x00003ad0
        /*04e8*/ 	.word	0x000000ff
        /*04ec*/ 	.word	0x00000000
        /*04f0*/ 	.short	0x010a
        /*04f2*/ 	.byte	0x04
	.zero		1


	//   ....[64]....
        /*04f4*/ 	.word	0x00003b60
        /*04f8*/ 	.word	0x000000ff
        /*04fc*/ 	.word	0x00000000
        /*0500*/ 	.short	0x010a
        /*0502*/ 	.byte	0x05
	.zero		1


	//   ....[65]....
        /*0504*/ 	.word	0x00003bf0
        /*0508*/ 	.word	0x000000ff
        /*050c*/ 	.word	0x00000000
        /*0510*/ 	.short	0x010a
        /*0512*/ 	.byte	0x05
	.zero		1


	//   ....[66]....
        /*0514*/ 	.word	0x00003c80
        /*0518*/ 	.word	0x000000ff
        /*051c*/ 	.word	0x00000000
        /*0520*/ 	.short	0x010a
        /*0522*/ 	.byte	0x04
	.zero		1


	//   ....[67]....
        /*0524*/ 	.word	0x00004150
        /*0528*/ 	.word	0x0000000c
        /*052c*/ 	.word	0x00000080
        /*0530*/ 	.short	0x010a
        /*0532*/ 	.byte	0xff
	.zero		1


	//   ....[68]....
        /*0534*/ 	.word	0x000042c0
        /*0538*/ 	.word	0x00000000
        /*053c*/ 	.word	0x00000000
        /*0540*/ 	.short	0x0101
        /*0542*/ 	.byte	0xff
	.zero		1


	//   ....[69]....
        /*0544*/ 	.word	0x00004750
        /*0548*/ 	.word	0x000000ff
        /*054c*/ 	.word	0x00000078
        /*0550*/ 	.short	0x010a
        /*0552*/ 	.byte	0x15
	.zero		1


	//   ....[70]....
        /*0554*/ 	.word	0x000048d0
        /*0558*/ 	.word	0x000000ff
        /*055c*/ 	.word	0x00000060
        /*0560*/ 	.short	0x010a
        /*0562*/ 	.byte	0x15
	.zero		1


	//   ....[71]....
        /*0564*/ 	.word	0x00004a40
        /*0568*/ 	.word	0x000000ff
        /*056c*/ 	.word	0x00000050
        /*0570*/ 	.short	0x010b
        /*0572*/ 	.byte	0x15
	.zero		1


	//   ....[72]....
        /*0574*/ 	.word	0x00004a50
        /*0578*/ 	.word	0x000000ff
        /*057c*/ 	.word	0x00000000
        /*0580*/ 	.short	0x0101
        /*0582*/ 	.byte	0x22
	.zero		1


	//   ....[73]....
        /*0584*/ 	.word	0x00004a60
        /*0588*/ 	.word	0x000000ff
        /*058c*/ 	.word	0x00000068
        /*0590*/ 	.short	0x010a
        /*0592*/ 	.byte	0x15
	.zero		1


	//   ....[74]....
        /*0594*/ 	.word	0x00004c40
        /*0598*/ 	.word	0x000000ff
        /*059c*/ 	.word	0x00000058
        /*05a0*/ 	.short	0x010b
        /*05a2*/ 	.byte	0x15
	.zero		1


	//   ....[75]....
        /*05a4*/ 	.word	0x00004c50
        /*05a8*/ 	.word	0x000000ff
        /*05ac*/ 	.word	0x00000000
        /*05b0*/ 	.short	0x0101
        /*05b2*/ 	.byte	0x21
	.zero		1


	//   ....[76]....
        /*05b4*/ 	.word	0x00004c80
        /*05b8*/ 	.word	0x000000ff
        /*05bc*/ 	.word	0x00000060
        /*05c0*/ 	.short	0x010a
        /*05c2*/ 	.byte	0x15
	.zero		1


	//   ....[77]....
        /*05c4*/ 	.word	0x00004cc0
        /*05c8*/ 	.word	0x00000000
        /*05cc*/ 	.word	0x00000068
        /*05d0*/ 	.short	0x010a
        /*05d2*/ 	.byte	0xff
	.zero		1


	//   ....[78]....
        /*05d4*/ 	.word	0x00004ff0
        /*05d8*/ 	.word	0x00000003
        /*05dc*/ 	.word	0x00000080
        /*05e0*/ 	.short	0x010a
        /*05e2*/ 	.byte	0xff
	.zero		1


	//   ....[79]....
        /*05e4*/ 	.word	0x00005170
        /*05e8*/ 	.word	0x00000000
        /*05ec*/ 	.word	0x00000000
        /*05f0*/ 	.short	0x0101
        /*05f2*/ 	.byte	0xff
	.zero		1


	//   ....[80]....
        /*05f4*/ 	.word	0x00005cb0
        /*05f8*/ 	.word	0x00000002
        /*05fc*/ 	.word	0x00000050
        /*0600*/ 	.short	0x010a
        /*0602*/ 	.byte	0xff
	.zero		1


	//   ....[81]....
        /*0604*/ 	.word	0x00005d20
        /*0608*/ 	.word	0x00000064
        /*060c*/ 	.word	0x000000a0
        /*0610*/ 	.short	0x010a
        /*0612*/ 	.byte	0xff
	.zero		1


	//   ....[82]....
        /*0614*/ 	.word	0x00005e10
        /*0618*/ 	.word	0x00000002
        /*061c*/ 	.word	0x00000050
        /*0620*/ 	.short	0x010a
        /*0622*/ 	.byte	0xff
	.zero		1


	//   ....[83]....
        /*0624*/ 	.word	0x00005f20
        /*0628*/ 	.word	0x00000000
        /*062c*/ 	.word	0x00000000
        /*0630*/ 	.short	0x0101
        /*0632*/ 	.byte	0xff
	.zero		1


	//   ....[84]....
        /*0634*/ 	.word	0x00005fa0
        /*0638*/ 	.word	0x00000064
        /*063c*/ 	.word	0x000000a0
        /*0640*/ 	.short	0x010a
        /*0642*/ 	.byte	0xff
	.zero		1


	//   ....[85]....
        /*0644*/ 	.word	0x00006af0
        /*0648*/ 	.word	0x0000006d
        /*064c*/ 	.word	0x00000050
        /*0650*/ 	.short	0x010a
        /*0652*/ 	.byte	0xff
	.zero		1


	//   ....[86]....
        /*0654*/ 	.word	0x00006bc0
        /*0658*/ 	.word	0x0000006d
        /*065c*/ 	.word	0x00000050
        /*0660*/ 	.short	0x010a
        /*0662*/ 	.byte	0xff
	.zero		1


	//   ....[87]....
        /*0664*/ 	.word	0x00006cd0
        /*0668*/ 	.word	0x00000000
        /*066c*/ 	.word	0x00000000
        /*0670*/ 	.short	0x0101
        /*0672*/ 	.byte	0xff
	.zero		1


	//   ....[88]....
        /*0674*/ 	.word	0x00007160
        /*0678*/ 	.word	0x000000ff
        /*067c*/ 	.word	0x00000000
        /*0680*/ 	.short	0x0101
        /*0682*/ 	.byte	0x04
	.zero		1


	//   ....[89]....
        /*0684*/ 	.word	0x00007970
        /*0688*/ 	.word	0x00000000
        /*068c*/ 	.word	0x000000f0
        /*0690*/ 	.short	0x010a
        /*0692*/ 	.byte	0xff
	.zero		1


	//   ....[90]....
        /*0694*/ 	.word	0x000079d0
        /*0698*/ 	.word	0x00000000
        /*069c*/ 	.word	0x00000028
        /*06a0*/ 	.short	0x010a
        /*06a2*/ 	.byte	0xff
	.zero		1


	//   ....[91]....
        /*06a4*/ 	.word	0x00007a30
        /*06a8*/ 	.word	0x00000000
        /*06ac*/ 	.word	0x00000028
        /*06b0*/ 	.short	0x010a
        /*06b2*/ 	.byte	0xff
	.zero		1


	//   ....[92]....
        /*06b4*/ 	.word	0x00007a80
        /*06b8*/ 	.word	0x00000003
        /*06bc*/ 	.word	0x00000080
        /*06c0*/ 	.short	0x010a
        /*06c2*/ 	.byte	0xff
	.zero		1


	//   ....[93]....
        /*06c4*/ 	.word	0x00007ae0
        /*06c8*/ 	.word	0x00000000
        /*06cc*/ 	.word	0x00000000
        /*06d0*/ 	.short	0x010a
        /*06d2*/ 	.byte	0xff
	.zero		1


	//   ....[94]....
        /*06d4*/ 	.word	0x00007b40
        /*06d8*/ 	.word	0x00000000
        /*06dc*/ 	.word	0x00000000
        /*06e0*/ 	.short	0x010a
        /*06e2*/ 	.byte	0xff
	.zero		1


	//   ....[95]....
        /*06e4*/ 	.word	0x00007ba0
        /*06e8*/ 	.word	0x00000000
        /*06ec*/ 	.word	0x00000000
        /*06f0*/ 	.short	0x010a
        /*06f2*/ 	.byte	0xff
	.zero		1


	//   ....[96]....
        /*06f4*/ 	.word	0x00007c00
        /*06f8*/ 	.word	0x00000000
        /*06fc*/ 	.word	0x00000000
        /*0700*/ 	.short	0x010a
        /*0702*/ 	.byte	0xff
	.zero		1


	//   ....[97]....
        /*0704*/ 	.word	0x00007c50
        /*0708*/ 	.word	0x00000002
        /*070c*/ 	.word	0x000000e0
        /*0710*/ 	.short	0x010a
        /*0712*/ 	.byte	0xff
	.zero		1


	//   ....[98]....
        /*0714*/ 	.word	0x00007cb0
        /*0718*/ 	.word	0x00000002
        /*071c*/ 	.word	0x00000090
        /*0720*/ 	.short	0x010a
        /*0722*/ 	.byte	0xff
	.zero		1


	//   ....[99]....
        /*0724*/ 	.word	0x00007d00
        /*0728*/ 	.word	0x00000002
        /*072c*/ 	.word	0x00000080
        /*0730*/ 	.short	0x010a
        /*0732*/ 	.byte	0xff
	.zero		1


	//   ....[100]....
        /*0734*/ 	.word	0x00007d60
        /*0738*/ 	.word	0x00000000
        /*073c*/ 	.word	0x00000090
        /*0740*/ 	.short	0x010a
        /*0742*/ 	.byte	0xff
	.zero		1


	//   ....[101]....
        /*0744*/ 	.word	0x00007db0
        /*0748*/ 	.word	0x00000000
        /*074c*/ 	.word	0x00000080
        /*0750*/ 	.short	0x010a
        /*0752*/ 	.byte	0xff
	.zero		1


	//   ....[102]....
        /*0754*/ 	.word	0x00007e10
        /*0758*/ 	.word	0x00000003
        /*075c*/ 	.word	0x000000c0
        /*0760*/ 	.short	0x010a
        /*0762*/ 	.byte	0xff
	.zero		1


	//   ....[103]....
        /*0764*/ 	.word	0x00007e70
        /*0768*/ 	.word	0x00000000
        /*076c*/ 	.word	0x00000000
        /*0770*/ 	.short	0x010a
        /*0772*/ 	.byte	0xff
	.zero		1


	//   ....[104]....
        /*0774*/ 	.word	0x00007ed0
        /*0778*/ 	.word	0x00000000
        /*077c*/ 	.word	0x00000000
        /*0780*/ 	.short	0x010a
        /*0782*/ 	.byte	0xff
	.zero		1


	//   ....[105]....
        /*0784*/ 	.word	0x00007f30
        /*0788*/ 	.word	0x00000000
        /*078c*/ 	.word	0x00000000
        /*0790*/ 	.short	0x010a
        /*0792*/ 	.byte	0xff
	.zero		1


	//   ....[106]....
        /*0794*/ 	.word	0x00007f90
        /*0798*/ 	.word	0x00000000
        /*079c*/ 	.word	0x00000000
        /*07a0*/ 	.short	0x010a
        /*07a2*/ 	.byte	0xff
	.zero		1


	//   ....[107]....
        /*07a4*/ 	.word	0x00007ff0
        /*07a8*/ 	.word	0x00000000
        /*07ac*/ 	.word	0x00000000
        /*07b0*/ 	.short	0x010a
        /*07b2*/ 	.byte	0xff
	.zero		1


	//   ....[108]....
        /*07b4*/ 	.word	0x00008040
        /*07b8*/ 	.word	0x0000000c
        /*07bc*/ 	.word	0x00000080
        /*07c0*/ 	.short	0x010a
        /*07c2*/ 	.byte	0xff
	.zero		1


	//   ....[109]....
        /*07c4*/ 	.word	0x000080a0
        /*07c8*/ 	.word	0x00000000
        /*07cc*/ 	.word	0x00000078
        /*07d0*/ 	.short	0x010a
        /*07d2*/ 	.byte	0xff
	.zero		1


	//   ....[110]....
        /*07d4*/ 	.word	0x00008100
        /*07d8*/ 	.word	0x00000000
        /*07dc*/ 	.word	0x00000060
        /*07e0*/ 	.short	0x010a
        /*07e2*/ 	.byte	0xff
	.zero		1


	//   ....[111]....
        /*07e4*/ 	.word	0x00008160
        /*07e8*/ 	.word	0x00000000
        /*07ec*/ 	.word	0x00000068
        /*07f0*/ 	.short	0x010a
        /*07f2*/ 	.byte	0xff
	.zero		1


	//   ....[112]....
        /*07f4*/ 	.word	0x000081c0
        /*07f8*/ 	.word	0x00000000
        /*07fc*/ 	.word	0x00000060
        /*0800*/ 	.short	0x010a
        /*0802*/ 	.byte	0xff
	.zero		1


	//   ....[113]....
        /*0804*/ 	.word	0x00008210
        /*0808*/ 	.word	0x00000003
        /*080c*/ 	.word	0x00000080
        /*0810*/ 	.short	0x010a
        /*0812*/ 	.byte	0xff
	.zero		1


	//   ....[114]....
        /*0814*/ 	.word	0x00008260
        /*0818*/ 	.word	0x00000002
        /*081c*/ 	.word	0x00000050
        /*0820*/ 	.short	0x010a
        /*0822*/ 	.byte	0xff
	.zero		1


	//   ....[115]....
        /*0824*/ 	.word	0x000082b0
        /*0828*/ 	.word	0x00000064
        /*082c*/ 	.word	0x000000a0
        /*0830*/ 	.short	0x010a
        /*0832*/ 	.byte	0xff
	.zero		1


	//   ....[116]....
        /*0834*/ 	.word	0x00008300
        /*0838*/ 	.word	0x0000006d
        /*083c*/ 	.word	0x00000050
        /*0840*/ 	.short	0x010a
        /*0842*/ 	.byte	0xff
	.zero		1


	//----- nvinfo : EIATTR_NUM_MBARRIERS
	.align		4
.L_47:
        /*0844*/ 	.byte	0x03, 0x38
        /*0846*/ 	.short	0x0020


	//----- nvinfo : EIATTR_EXIT_INSTR_OFFSETS
	.align		4
        /*0848*/ 	.byte	0x04, 0x1c
        /*084a*/ 	.short	(.L_49 - .L_48)


	//   ....[0]....
.L_48:
        /*084c*/ 	.word	0x00002ad0


	//   ....[1]....
        /*0850*/ 	.word	0x00002fe0


	//   ....[2]....
        /*0854*/ 	.word	0x00003040


	//   ....[3]....
        /*0858*/ 	.word	0x00003ee0


	//   ....[4]....
        /*085c*/ 	.word	0x00004cf0


	//   ....[5]....
        /*0860*/ 	.word	0x00004d30


	//   ....[6]....
        /*0864*/ 	.word	0x00007960


	//----- nvinfo : EIATTR_MAX_THREADS
	.align		4
.L_49:
        /*0868*/ 	.byte	0x04, 0x05
        /*086a*/ 	.short	(.L_51 - .L_50)
.L_50:
        /*086c*/ 	.word	0x00000100
        /*0870*/ 	.word	0x00000001
        /*0874*/ 	.word	0x00000001


	//----- nvinfo : EIATTR_CRS_STACK_SIZE
	.align		4
.L_51:
        /*0878*/ 	.byte	0x04, 0x1e
        /*087a*/ 	.short	(.L_53 - .L_52)
.L_52:
        /*087c*/ 	.word	0x00000000


	//----- nvinfo : EIATTR_CBANK_PARAM_SIZE
	.align		4
.L_53:
        /*0880*/ 	.byte	0x03, 0x19
        /*0882*/ 	.short	0x0800


	//----- nvinfo : EIATTR_PARAM_CBANK
	.align		4
        /*0884*/ 	.byte	0x04, 0x0a
        /*0886*/ 	.short	(.L_55 - .L_54)
	.align		4
.L_54:
        /*0888*/ 	.word	index@(.nv.constant0._ZN7cutlass13device_kernelINS_4gemm6kernel13GemmUniversalIN4cute5tupleIJiiiiEEENS1_10collective13CollectiveMmaINS1_35MainloopSm100TmaUmmaWarpSpecializedILi5ELi2ELi4ENS5_IJNS4_1CILi2EEESB_NSA_ILi1EEEEEEEENS5_IJNSA_ILi64EEENSA_ILi128EEESF_EEENS_12float_e4m3_tENS5_IJlSC_lEEESI_SJ_NS4_8TiledMMAINS4_8MMA_AtomIJNS4_10MMA_TraitsINS4_19SM100_MMA_F8F6F4_SSEJSI_SI_fSF_SG_NS4_17integral_constantINS4_4UMMA5MajorELSQ_0EEESR_NSO_INSP_7ScaleInELSS_0EEEST_EEEEEENS4_6LayoutINS5_IJSC_SC_SC_EEENS5_IJNSA_ILi0EEESY_SY_EEEEENS5_IJNS4_10UnderscoreES11_S11_EEEEENS4_23SM90_TMA_LOAD_MULTICASTENS4_14ComposedLayoutINS4_7SwizzleILi2ELi4ELi3EEENS4_18smem_ptr_flag_bitsILi8EEENSW_INS5_IJNSA_ILi8EEESF_EEENS5_IJSF_SC_EEEEEEEvNS4_8identityES14_S1E_vS1F_EENS_8epilogue10collective18CollectiveEpilogueINS1H_23Sm100TmaWarpSpecializedILi2ELi2ELi32ELb0ELb0EEEJSH_NS5_IJNSW_ISF_SC_EES1M_EEESI_SJ_SI_SJ_NS1H_6fusion15FusionCallbacksIS1L_NS1O_17LinearCombinationISI_fSI_fLNS_15FloatRoundStyleE2EEESH_S1N_JEEENS4_5SM1004TMEM4LOAD26SM100_TMEM_LOAD_16dp32b32xENS4_13SM90_TMA_LOADES1E_NS4_39AutoVectorizingCopyWithAssumedAlignmentILi128EEENS4_14SM90_TMA_STOREES1E_S20_S20_EEEvvEEEEvNT_6ParamsE)
        /*088c*/ 	.short	0x0380
        /*088e*/ 	.short	0x0800


	//----- nvinfo : EIATTR_SW_WAR
	.align		4
.L_55:
        /*0890*/ 	.byte	0x04, 0x36
        /*0892*/ 	.short	(.L_57 - .L_56)
.L_56:
        /*0894*/ 	.word	0x00000008
.L_57:


//--------------------- .nv.callgraph             --------------------------
	.section	.nv.callgraph,"",@"SHT_CUDA_CALLGRAPH"
	.align	4
	.sectionentsize	8
	.align		4
        /*0000*/ 	.word	0x00000000
	.align		4
        /*0004*/ 	.word	0xffffffff
	.align		4
        /*0008*/ 	.word	index@(_ZN7cutlass13device_kernelINS_4gemm6kernel13GemmUniversalIN4cute5tupleIJiiiiEEENS1_10collective13CollectiveMmaINS1_35MainloopSm100TmaUmmaWarpSpecializedILi5ELi2ELi4ENS5_IJNS4_1CILi2EEESB_NSA_ILi1EEEEEEEENS5_IJNSA_ILi64EEENSA_ILi128EEESF_EEENS_12float_e4m3_tENS5_IJlSC_lEEESI_SJ_NS4_8TiledMMAINS4_8MMA_AtomIJNS4_10MMA_TraitsINS4_19SM100_MMA_F8F6F4_SSEJSI_SI_fSF_SG_NS4_17integral_constantINS4_4UMMA5MajorELSQ_0EEESR_NSO_INSP_7ScaleInELSS_0EEEST_EEEEEENS4_6LayoutINS5_IJSC_SC_SC_EEENS5_IJNSA_ILi0EEESY_SY_EEEEENS5_IJNS4_10UnderscoreES11_S11_EEEEENS4_23SM90_TMA_LOAD_MULTICASTENS4_14ComposedLayoutINS4_7SwizzleILi2ELi4ELi3EEENS4_18smem_ptr_flag_bitsILi8EEENSW_INS5_IJNSA_ILi8EEESF_EEENS5_IJSF_SC_EEEEEEEvNS4_8identityES14_S1E_vS1F_EENS_8epilogue10collective18CollectiveEpilogueINS1H_23Sm100TmaWarpSpecializedILi2ELi2ELi32ELb0ELb0EEEJSH_NS5_IJNSW_ISF_SC_EES1M_EEESI_SJ_SI_SJ_NS1H_6fusion15FusionCallbacksIS1L_NS1O_17LinearCombinationISI_fSI_fLNS_15FloatRoundStyleE2EEESH_S1N_JEEENS4_5SM1004TMEM4LOAD26SM100_TMEM_LOAD_16dp32b32xENS4_13SM90_TMA_LOADES1E_NS4_39AutoVectorizingCopyWithAssumedAlignmentILi128EEENS4_14SM90_TMA_STOREES1E_S20_S20_EEEvvEEEEvNT_6ParamsE)
	.align		4
        /*000c*/ 	.word	index@(__assertfail)
	.align		4
        /*0010*/ 	.word	0x00000000
	.align		4
        /*0014*/ 	.word	0xfffffffe
	.align		4
        /*0018*/ 	.word	0x00000000
	.align		4
        /*001c*/ 	.word	0xfffffffd
	.align		4
        /*0020*/ 	.word	0x00000000
	.align		4
        /*0024*/ 	.word	0xfffffffc


//--------------------- .nv.constant4             --------------------------
	.section	.nv.constant4,"a",@progbits
	.align	8
	.align		8
.nv.constant4:
        /*0000*/ 	.dword	__assertfail
	.align		8
        /*0008*/ 	.dword	__unnamed_1
	.align		8
        /*0010*/ 	.dword	__unnamed_2
	.align		8
        /*0018*/ 	.dword	_ZN39_INTERNAL_02c36456_4_k_cu_f94a2802_89464cuda3std3__45__cpo5beginE
	.align		8
        /*0020*/ 	.dword	_ZN39_INTERNAL_02c36456_4_k_cu_f94a2802_89464cuda3std3__45__cpo3endE
	.align		8
        /*0028*/ 	.dword	_ZN39_INTERNAL_02c36456_4_k_cu_f94a2802_89464cuda3std3__45__cpo6cbeginE
	.align		8
        /*0030*/ 	.dword	_ZN39_INTERNAL_02c36456_4_k_cu_f94a2802_89464cuda3std3__45__cpo4cendE
	.align		8
        /*0038*/ 	.dword	_ZN39_INTERNAL_02c36456_4_k_cu_f94a2802_89464cuda3std3__441_GLOBAL__N__02c36456_4_k_cu_f94a2802_89466ignoreE
	.align		8
        /*0040*/ 	.dword	_ZN39_INTERNAL_02c36456_4_k_cu_f94a2802_89464cuda3std3__419piecewise_constructE
	.align		8
        /*0048*/ 	.dword	_ZN39_INTERNAL_02c36456_4_k_cu_f94a2802_89464cuda3std3__48in_placeE
	.align		8
        /*0050*/ 	.dword	_ZN39_INTERNAL_02c36456_4_k_cu_f94a2802_89464cuda3std6ranges3__45__cpo4swapE
	.align		8
        /*0058*/ 	.dword	_ZN39_INTERNAL_02c36456_4_k_cu_f94a2802_89464cuda3std6ranges3__45__cpo9iter_moveE
	.align		8
        /*0060*/ 	.dword	_ZN39_INTERNAL_02c36456_4_k_cu_f94a2802_89464cute7productE
	.align		8
        /*0068*/ 	.dword	_ZN39_INTERNAL_02c36456_4_k_cu_f94a2802_89464cute1_E
	.align		8
        /*0070*/ 	.dword	$str$25
	.align		8
        /*0078*/ 	.dword	$str$26
	.align		8
        /*0080*/ 	.dword	$str$27
	.align		8
        /*0088*/ 	.dword	$str$28


//--------------------- .text._ZN7cutlass13device_kernelINS_4gemm6kernel13GemmUniversalIN4cute5tupleIJiiiiEEENS1_10collective13CollectiveMmaINS1_35MainloopSm100TmaUmmaWarpSpecializedILi5ELi2ELi4ENS5_IJNS4_1CILi2EEESB_NSA_ILi1EEEEEEEENS5_IJNSA_ILi64EEENSA_ILi128EEESF_EEENS_12float_e4m3_tENS5_IJlSC_lEEESI_SJ_NS4_8TiledMMAINS4_8MMA_AtomIJNS4_10MMA_TraitsINS4_19SM100_MMA_F8F6F4_SSEJSI_SI_fSF_SG_NS4_17integral_constantINS4_4UMMA5MajorELSQ_0EEESR_NSO_INSP_7ScaleInELSS_0EEEST_EEEEEENS4_6LayoutINS5_IJSC_SC_SC_EEENS5_IJNSA_ILi0EEESY_SY_EEEEENS5_IJNS4_10UnderscoreES11_S11_EEEEENS4_23SM90_TMA_LOAD_MULTICASTENS4_14ComposedLayoutINS4_7SwizzleILi2ELi4ELi3EEENS4_18smem_ptr_flag_bitsILi8EEENSW_INS5_IJNSA_ILi8EEESF_EEENS5_IJSF_SC_EEEEEEEvNS4_8identityES14_S1E_vS1F_EENS_8epilogue10collective18CollectiveEpilogueINS1H_23Sm100TmaWarpSpecializedILi2ELi2ELi32ELb0ELb0EEEJSH_NS5_IJNSW_ISF_SC_EES1M_EEESI_SJ_SI_SJ_NS1H_6fusion15FusionCallbacksIS1L_NS1O_17LinearCombinationISI_fSI_fLNS_15FloatRoundStyleE2EEESH_S1N_JEEENS4_5SM1004TMEM4LOAD26SM100_TMEM_LOAD_16dp32b32xENS4_13SM90_TMA_LOADES1E_NS4_39AutoVectorizingCopyWithAssumedAlignmentILi128EEENS4_14SM90_TMA_STOREES1E_S20_S20_EEEvvEEEEvNT_6ParamsE --------------------------
	.section	.text._ZN7cutlass13device_kernelINS_4gemm6kernel13GemmUniversalIN4cute5tupleIJiiiiEEENS1_10collective13CollectiveMmaINS1_35MainloopSm100TmaUmmaWarpSpecializedILi5ELi2ELi4ENS5_IJNS4_1CILi2EEESB_NSA_ILi1EEEEEEEENS5_IJNSA_ILi64EEENSA_ILi128EEESF_EEENS_12float_e4m3_tENS5_IJlSC_lEEESI_SJ_NS4_8TiledMMAINS4_8MMA_AtomIJNS4_10MMA_TraitsINS4_19SM100_MMA_F8F6F4_SSEJSI_SI_fSF_SG_NS4_17integral_constantINS4_4UMMA5MajorELSQ_0EEESR_NSO_INSP_7ScaleInELSS_0EEEST_EEEEEENS4_6LayoutINS5_IJSC_SC_SC_EEENS5_IJNSA_ILi0EEESY_SY_EEEEENS5_IJNS4_10UnderscoreES11_S11_EEEEENS4_23SM90_TMA_LOAD_MULTICASTENS4_14ComposedLayoutINS4_7SwizzleILi2ELi4ELi3EEENS4_18smem_ptr_flag_bitsILi8EEENSW_INS5_IJNSA_ILi8EEESF_EEENS5_IJSF_SC_EEEEEEEvNS4_8identityES14_S1E_vS1F_EENS_8epilogue10collective18CollectiveEpilogueINS1H_23Sm100TmaWarpSpecializedILi2ELi2ELi32ELb0ELb0EEEJSH_NS5_IJNSW_ISF_SC_EES1M_EEESI_SJ_SI_SJ_NS1H_6fusion15FusionCallbacksIS1L_NS1O_17LinearCombinationISI_fSI_fLNS_15FloatRoundStyleE2EEESH_S1N_JEEENS4_5SM1004TMEM4LOAD26SM100_TMEM_LOAD_16dp32b32xENS4_13SM90_TMA_LOADES1E_NS4_39AutoVectorizingCopyWithAssumedAlignmentILi128EEENS4_14SM90_TMA_STOREES1E_S20_S20_EEEvvEEEEvNT_6ParamsE,"ax",@progbits
	.align	128
.text._ZN7cutlass13device_kernelINS_4gemm6kernel13GemmUniversalIN4cute5tupleIJiiiiEEENS1_10collective13CollectiveMmaINS1_35MainloopSm100TmaUmmaWarpSpecializedILi5ELi2ELi4ENS5_IJNS4_1CILi2EEESB_NSA_ILi1EEEEEEEENS5_IJNSA_ILi64EEENSA_ILi128EEESF_EEENS_12float_e4m3_tENS5_IJlSC_lEEESI_SJ_NS4_8TiledMMAINS4_8MMA_AtomIJNS4_10MMA_TraitsINS4_19SM100_MMA_F8F6F4_SSEJSI_SI_fSF_SG_NS4_17integral_constantINS4_4UMMA5MajorELSQ_0EEESR_NSO_INSP_7ScaleInELSS_0EEEST_EEEEEENS4_6LayoutINS5_IJSC_SC_SC_EEENS5_IJNSA_ILi0EEESY_SY_EEEEENS5_IJNS4_10UnderscoreES11_S11_EEEEENS4_23SM90_TMA_LOAD_MULTICASTENS4_14ComposedLayoutINS4_7SwizzleILi2ELi4ELi3EEENS4_18smem_ptr_flag_bitsILi8EEENSW_INS5_IJNSA_ILi8EEESF_EEENS5_IJSF_SC_EEEEEEEvNS4_8identityES14_S1E_vS1F_EENS_8epilogue10collective18CollectiveEpilogueINS1H_23Sm100TmaWarpSpecializedILi2ELi2ELi32ELb0ELb0EEEJSH_NS5_IJNSW_ISF_SC_EES1M_EEESI_SJ_SI_SJ_NS1H_6fusion15FusionCallbacksIS1L_NS1O_17LinearCombinationISI_fSI_fLNS_15FloatRoundStyleE2EEESH_S1N_JEEENS4_5SM1004TMEM4LOAD26SM100_TMEM_LOAD_16dp32b32xENS4_13SM90_TMA_LOADES1E_NS4_39AutoVectorizingCopyWithAssumedAlignmentILi128EEENS4_14SM90_TMA_STOREES1E_S20_S20_EEEvvEEEEvNT_6ParamsE:
        .type           _ZN7cutlass13device_kernelINS_4gemm6kernel13GemmUniversalIN4cute5tupleIJiiiiEEENS1_10collective13CollectiveMmaINS1_35MainloopSm100TmaUmmaWarpSpecializedILi5ELi2ELi4ENS5_IJNS4_1CILi2EEESB_NSA_ILi1EEEEEEEENS5_IJNSA_ILi64EEENSA_ILi128EEESF_EEENS_12float_e4m3_tENS5_IJlSC_lEEESI_SJ_NS4_8TiledMMAINS4_8MMA_AtomIJNS4_10MMA_TraitsINS4_19SM100_MMA_F8F6F4_SSEJSI_SI_fSF_SG_NS4_17integral_constantINS4_4UMMA5MajorELSQ_0EEESR_NSO_INSP_7ScaleInELSS_0EEEST_EEEEEENS4_6LayoutINS5_IJSC_SC_SC_EEENS5_IJNSA_ILi0EEESY_SY_EEEEENS5_IJNS4_10UnderscoreES11_S11_EEEEENS4_23SM90_TMA_LOAD_MULTICASTENS4_14ComposedLayoutINS4_7SwizzleILi2ELi4ELi3EEENS4_18smem_ptr_flag_bitsILi8EEENSW_INS5_IJNSA_ILi8EEESF_EEENS5_IJSF_SC_EEEEEEEvNS4_8identityES14_S1E_vS1F_EENS_8epilogue10collective18CollectiveEpilogueINS1H_23Sm100TmaWarpSpecializedILi2ELi2ELi32ELb0ELb0EEEJSH_NS5_IJNSW_ISF_SC_EES1M_EEESI_SJ_SI_SJ_NS1H_6fusion15FusionCallbacksIS1L_NS1O_17LinearCombinationISI_fSI_fLNS_15FloatRoundStyleE2EEESH_S1N_JEEENS4_5SM1004TMEM4LOAD26SM100_TMEM_LOAD_16dp32b32xENS4_13SM90_TMA_LOADES1E_NS4_39AutoVectorizingCopyWithAssumedAlignmentILi128EEENS4_14SM90_TMA_STOREES1E_S20_S20_EEEvvEEEEvNT_6ParamsE,@function
        .size           _ZN7cutlass13device_kernelINS_4gemm6kernel13GemmUniversalIN4cute5tupleIJiiiiEEENS1_10collective13CollectiveMmaINS1_35MainloopSm100TmaUmmaWarpSpecializedILi5ELi2ELi4ENS5_IJNS4_1CILi2EEESB_NSA_ILi1EEEEEEEENS5_IJNSA_ILi64EEENSA_ILi128EEESF_EEENS_12float_e4m3_tENS5_IJlSC_lEEESI_SJ_NS4_8TiledMMAINS4_8MMA_AtomIJNS4_10MMA_TraitsINS4_19SM100_MMA_F8F6F4_SSEJSI_SI_fSF_SG_NS4_17integral_constantINS4_4UMMA5MajorELSQ_0EEESR_NSO_INSP_7ScaleInELSS_0EEEST_EEEEEENS4_6LayoutINS5_IJSC_SC_SC_EEENS5_IJNSA_ILi0EEESY_SY_EEEEENS5_IJNS4_10UnderscoreES11_S11_EEEEENS4_23SM90_TMA_LOAD_MULTICASTENS4_14ComposedLayoutINS4_7SwizzleILi2ELi4ELi3EEENS4_18smem_ptr_flag_bitsILi8EEENSW_INS5_IJNSA_ILi8EEESF_EEENS5_IJSF_SC_EEEEEEEvNS4_8identityES14_S1E_vS1F_EENS_8epilogue10collective18CollectiveEpilogueINS1H_23Sm100TmaWarpSpecializedILi2ELi2ELi32ELb0ELb0EEEJSH_NS5_IJNSW_ISF_SC_EES1M_EEESI_SJ_SI_SJ_NS1H_6fusion15FusionCallbacksIS1L_NS1O_17LinearCombinationISI_fSI_fLNS_15FloatRoundStyleE2EEESH_S1N_JEEENS4_5SM1004TMEM4LOAD26SM100_TMEM_LOAD_16dp32b32xENS4_13SM90_TMA_LOADES1E_NS4_39AutoVectorizingCopyWithAssumedAlignmentILi128EEENS4_14SM90_TMA_STOREES1E_S20_S20_EEEvvEEEEvNT_6ParamsE,(.L_x_152 - _ZN7cutlass13device_kernelINS_4gemm6kernel13GemmUniversalIN4cute5tupleIJiiiiEEENS1_10collective13CollectiveMmaINS1_35MainloopSm100TmaUmmaWarpSpecializedILi5ELi2ELi4ENS5_IJNS4_1CILi2EEESB_NSA_ILi1EEEEEEEENS5_IJNSA_ILi64EEENSA_ILi128EEESF_EEENS_12float_e4m3_tENS5_IJlSC_lEEESI_SJ_NS4_8TiledMMAINS4_8MMA_AtomIJNS4_10MMA_TraitsINS4_19SM100_MMA_F8F6F4_SSEJSI_SI_fSF_SG_NS4_17integral_constantINS4_4UMMA5MajorELSQ_0EEESR_NSO_INSP_7ScaleInELSS_0EEEST_EEEEEENS4_6LayoutINS5_IJSC_SC_SC_EEENS5_IJNSA_ILi0EEESY_SY_EEEEENS5_IJNS4_10UnderscoreES11_S11_EEEEENS4_23SM90_TMA_LOAD_MULTICASTENS4_14ComposedLayoutINS4_7SwizzleILi2ELi4ELi3EEENS4_18smem_ptr_flag_bitsILi8EEENSW_INS5_IJNSA_ILi8EEESF_EEENS5_IJSF_SC_EEEEEEEvNS4_8identityES14_S1E_vS1F_EENS_8epilogue10collective18CollectiveEpilogueINS1H_23Sm100TmaWarpSpecializedILi2ELi2ELi32ELb0ELb0EEEJSH_NS5_IJNSW_ISF_SC_EES1M_EEESI_SJ_SI_SJ_NS1H_6fusion15FusionCallbacksIS1L_NS1O_17LinearCombinationISI_fSI_fLNS_15FloatRoundStyleE2EEESH_S1N_JEEENS4_5SM1004TMEM4LOAD26SM100_TMEM_LOAD_16dp32b32xENS4_13SM90_TMA_LOADES1E_NS4_39AutoVectorizingCopyWithAssumedAlignmentILi128EEENS4_14SM90_TMA_STOREES1E_S20_S20_EEEvvEEEEvNT_6ParamsE)
        .other          _ZN7cutlass13device_kernelINS_4gemm6kernel13GemmUniversalIN4cute5tupleIJiiiiEEENS1_10collective13CollectiveMmaINS1_35MainloopSm100TmaUmmaWarpSpecializedILi5ELi2ELi4ENS5_IJNS4_1CILi2EEESB_NSA_ILi1EEEEEEEENS5_IJNSA_ILi64EEENSA_ILi128EEESF_EEENS_12float_e4m3_tENS5_IJlSC_lEEESI_SJ_NS4_8TiledMMAINS4_8MMA_AtomIJNS4_10MMA_TraitsINS4_19SM100_MMA_F8F6F4_SSEJSI_SI_fSF_SG_NS4_17integral_constantINS4_4UMMA5MajorELSQ_0EEESR_NSO_INSP_7ScaleInELSS_0EEEST_EEEEEENS4_6LayoutINS5_IJSC_SC_SC_EEENS5_IJNSA_ILi0EEESY_SY_EEEEENS5_IJNS4_10UnderscoreES11_S11_EEEEENS4_23SM90_TMA_LOAD_MULTICASTENS4_14ComposedLayoutINS4_7SwizzleILi2ELi4ELi3EEENS4_18smem_ptr_flag_bitsILi8EEENSW_INS5_IJNSA_ILi8EEESF_EEENS5_IJSF_SC_EEEEEEEvNS4_8identityES14_S1E_vS1F_EENS_8epilogue10collective18CollectiveEpilogueINS1H_23Sm100TmaWarpSpecializedILi2ELi2ELi32ELb0ELb0EEEJSH_NS5_IJNSW_ISF_SC_EES1M_EEESI_SJ_SI_SJ_NS1H_6fusion15FusionCallbacksIS1L_NS1O_17LinearCombinationISI_fSI_fLNS_15FloatRoundStyleE2EEESH_S1N_JEEENS4_5SM1004TMEM4LOAD26SM100_TMEM_LOAD_16dp32b32xENS4_13SM90_TMA_LOADES1E_NS4_39AutoVectorizingCopyWithAssumedAlignmentILi128EEENS4_14SM90_TMA_STOREES1E_S20_S20_EEEvvEEEEvNT_6ParamsE,@"STO_CUDA_ENTRY STV_DEFAULT"
_ZN7cutlass13device_kernelINS_4gemm6kernel13GemmUniversalIN4cute5tupleIJiiiiEEENS1_10collective13CollectiveMmaINS1_35MainloopSm100TmaUmmaWarpSpecializedILi5ELi2ELi4ENS5_IJNS4_1CILi2EEESB_NSA_ILi1EEEEEEEENS5_IJNSA_ILi64EEENSA_ILi128EEESF_EEENS_12float_e4m3_tENS5_IJlSC_lEEESI_SJ_NS4_8TiledMMAINS4_8MMA_AtomIJNS4_10MMA_TraitsINS4_19SM100_MMA_F8F6F4_SSEJSI_SI_fSF_SG_NS4_17integral_constantINS4_4UMMA5MajorELSQ_0EEESR_NSO_INSP_7ScaleInELSS_0EEEST_EEEEEENS4_6LayoutINS5_IJSC_SC_SC_EEENS5_IJNSA_ILi0EEESY_SY_EEEEENS5_IJNS4_10UnderscoreES11_S11_EEEEENS4_23SM90_TMA_LOAD_MULTICASTENS4_14ComposedLayoutINS4_7SwizzleILi2ELi4ELi3EEENS4_18smem_ptr_flag_bitsILi8EEENSW_INS5_IJNSA_ILi8EEESF_EEENS5_IJSF_SC_EEEEEEEvNS4_8identityES14_S1E_vS1F_EENS_8epilogue10collective18CollectiveEpilogueINS1H_23Sm100TmaWarpSpecializedILi2ELi2ELi32ELb0ELb0EEEJSH_NS5_IJNSW_ISF_SC_EES1M_EEESI_SJ_SI_SJ_NS1H_6fusion15FusionCallbacksIS1L_NS1O_17LinearCombinationISI_fSI_fLNS_15FloatRoundStyleE2EEESH_S1N_JEEENS4_5SM1004TMEM4LOAD26SM100_TMEM_LOAD_16dp32b32xENS4_13SM90_TMA_LOADES1E_NS4_39AutoVectorizingCopyWithAssumedAlignmentILi128EEENS4_14SM90_TMA_STOREES1E_S20_S20_EEEvvEEEEvNT_6ParamsE:
[----:B------:R-:W1:Y:S01]  /*0000*/  LDC R1, c[0x0][0x37c] ;  /* 0x0000df00ff017b82 */ /* 0x000e620000000800 */
[----:B------:R-:W2:Y:S01]  /*0010*/  S2R R93, SR_TID.X ;  /* 0x00000000005d7919 */ /* 0x000ea20000002100 */
[----:B------:R-:W3:Y:S01]  /*0020*/  LDCU.64 UR8, c[0x0][0x890] ;  /* 0x00011200ff0877ac */ /* 0x000ee20008000a00 */
[----:B------:R-:W-:Y:S02]  /*0030*/  PRMT R84, RZ, 0x7610, R84 ;  /* 0x00007610ff547816 */ /* 0x000fe40000000054 */
[----:B------:R-:W-:Y:S01]  /*0040*/  ELECT P3, URZ, PT ;  /* 0x0000000000ff782f */ /* 0x000fe20003860000 */
[----:B---3--:R-:W-:-:S04]  /*0050*/  UISETP.NE.U32.AND UP0, UPT, UR8, URZ, UPT ;  /* 0x000000ff0800728c */ /* 0x008fc8000bf05070 */
[----:B------:R-:W-:Y:S01]  /*0060*/  UISETP.NE.AND.EX UP0, UPT, UR9, URZ, UPT, UP0 ;  /* 0x000000ff0900728c */ /* 0x000fe2000bf05300 */
[----:B--2---:R-:W-:-:S05]  /*0070*/  SHF.R.U32.HI R85, RZ, 0x5, R93 ;  /* 0x00000005ff557819 */ /* 0x004fca000001165d */
[----:B------:R-:W2:Y:S02]  /*0080*/  SHFL.IDX PT, R0, R85, RZ, 0x1f ;  /* 0x00001fff55007589 */ /* 0x000ea400000e0000 */
[----:B--2---:R-:W-:Y:S01]  /*0090*/  R2UR UR17, R0 ;  /* 0x00000000001172ca */ /* 0x004fe200000e0000 */
[----:B-1----:R-:W-:-:S14]  /*00a0*/  BRA.U UP0, `(.L_x_0) ;  /* 0x0000000100307547 */ /* 0x002fdc000b800000 */
[----:B------:R-:W1:Y:S02]  /*00b0*/  LDCU.64 UR4, c[0x0][0x888] ;  /* 0x00011100ff0477ac */ /* 0x000e640008000a00 */
[----:B-1----:R-:W-:-:S04]  /*00c0*/  UISETP.NE.U32.AND UP0, UPT, UR4, URZ, UPT ;  /* 0x000000ff0400728c */ /* 0x002fc8000bf05070 */
[----:B------:R-:W-:-:S09]  /*00d0*/  UISETP.NE.AND.EX UP0, UPT, UR5, URZ, UPT, UP0 ;  /* 0x000000ff0500728c */ /* 0x000fd2000bf05300 */
[----:B------:R-:W-:Y:S05]  /*00e0*/  BRA.U !UP0, `(.L_x_1) ;  /* 0x0000000108147547 */ /* 0x000fea000b800000 */
[----:B------:R-:W1:Y:S01]  /*00f0*/  LDC.64 R2, c[0x0][0x888] ;  /* 0x00022200ff027b82 */ /* 0x000e620000000a00 */
[----:B------:R-:W1:Y:S02]  /*0100*/  LDCU.64 UR4, c[0x0][0x358] ;  /* 0x00006b00ff0477ac */ /* 0x000e640008000a00 */
[----:B-1----:R1:W5:Y:S01]  /*0110*/  LDG.E R41, desc[UR4][R2.64] ;  /* 0x0000000402297981 */ /* 0x002362000c1e1900 */
[----:B------:R-:W-:Y:S01]  /*0120*/  HFMA2 R84, -RZ, RZ, 0, 5.9604644775390625e-08 ;  /* 0x00000001ff547431 */ /* 0x000fe200000001ff */
[----:B------:R-:W-:Y:S05]  /*0130*/  BRA `(.L_x_0) ;  /* 0x00000000000c7947 */ /* 0x000fea0003800000 */
.L_x_1:
[----:B------:R-:W1:Y:S01]  /*0140*/  LDCU UR4, c[0x0][0x880] ;  /* 0x00011000ff0477ac */ /* 0x000e620008000800 */
[----:B------:R-:W-:Y:S01]  /*0150*/  HFMA2 R84, -RZ, RZ, 0, 5.9604644775390625e-08 ;  /* 0x00000001ff547431 */ /* 0x000fe200000001ff */
[----:B-1----:R-:W-:-:S07]  /*0160*/  MOV R41, UR4 ;  /* 0x0000000400297c02 */ /* 0x002fce0008000f00 */
.L_x_0:
[----:B------:R-:W2:Y:S02]  /*0170*/  LDCU.64 UR4, c[0x0][0x8b0] ;  /* 0x00011600ff0477ac */ /* 0x000ea40008000a00 */
[----:B--2---:R-:W-:-:S04]  /*0180*/  UISETP.NE.U32.AND UP0, UPT, UR4, URZ, UPT ;  /* 0x000000ff0400728c */ /* 0x004fc8000bf05070 */
[----:B------:R-:W-:-:S09]  /*0190*/  UISETP.NE.AND.EX UP0, UPT, UR5, URZ, UPT, UP0 ;  /* 0x000000ff0500728c */ /* 0x000fd2000bf05300 */
[----:B------:R-:W-:Y:S05]  /*01a0*/  BRA.U UP0, `(.L_x_2) ;  /* 0x0000000100287547 */ /* 0x000fea000b800000 */
[----:B------:R-:W2:Y:S02]  /*01b0*/  LDCU.64 UR4, c[0x0][0x8a8] ;  /* 0x00011500ff0477ac */ /* 0x000ea40008000a00 */
[----:B--2---:R-:W-:-:S04]  /*01c0*/  UISETP.NE.U32.AND UP0, UPT, UR4, URZ, UPT ;  /* 0x000000ff0400728c */ /* 0x004fc8000bf05070 */
[----:B------:R-:W-:-:S09]  /*01d0*/  UISETP.NE.AND.EX UP0, UPT, UR5, URZ, UPT, UP0 ;  /* 0x000000ff0500728c */ /* 0x000fd2000bf05300 */
[----:B------:R-:W-:Y:S05]  /*01e0*/  BRA.U !UP0, `(.L_x_3) ;  /* 0x0000000108107547 */ /* 0x000fea000b800000 */
[----:B------:R-:W2:Y:S01]  /*01f0*/  LDC.64 R38, c[0x0][0x8a8] ;  /* 0x00022a00ff267b82 */ /* 0x000ea20000000a00 */
[----:B------:R-:W2:Y:S02]  /*0200*/  LDCU.64 UR4, c[0x0][0x358] ;  /* 0x00006b00ff0477ac */ /* 0x000ea40008000a00 */
[----:B--2---:R2:W5:Y:S01]  /*0210*/  LDG.E R38, desc[UR4][R38.64] ;  /* 0x0000000426267981 */ /* 0x004562000c1e1900 */
[----:B------:R-:W-:Y:S05]  /*0220*/  BRA `(.L_x_2) ;  /* 0x0000000000087947 */ /* 0x000fea0003800000 */
.L_x_3:
[----:B------:R-:W2:Y:S02]  /*0230*/  LDCU UR4, c[0x0][0x8a0] ;  /* 0x00011400ff0477ac */ /* 0x000ea40008000800 */
[----:B--2---:R-:W-:Y:S02]  /*0240*/  MOV R38, UR4 ;  /* 0x0000000400267c02 */ /* 0x004fe40008000f00 */
.L_x_2:
[----:B------:R-:W-:Y:S01]  /*0250*/  IMAD.U32 R0, RZ, RZ, UR17 ;  /* 0x00000011ff007e24 */ /* 0x000fe2000f8e00ff */
[----:B------:R-:W-:Y:S04]  /*0260*/  BSSY.RECONVERGENT B0, `(.L_x_4) ;  /* 0x000000c000007945 */ /* 0x000fe80003800200 */
[C---:B------:R-:W-:Y:S02]  /*0270*/  ISETP.NE.OR P1, PT, R0.reuse, 0x1, !P3 ;  /* 0x000000010000780c */ /* 0x040fe40005f25670 */
[----:B------:R-:W-:-:S11]  /*0280*/  ISETP.NE.OR P0, PT, R0, 0x3, !P3 ;  /* 0x000000030000780c */ /* 0x000fd60005f05670 */
[----:B------:R-:W-:Y:S05]  /*0290*/  @P1 BRA `(.L_x_5) ;  /* 0x0000000000201947 */ /* 0x000fea0003800000 */
[----:B------:R-:W3:Y:S02]  /*02a0*/  LDCU.64 UR4, c[0x0][0x348] ;  /* 0x00006900ff0477ac */ /* 0x000ee40008000a00 */
[----:B---3--:R-:W-:Y:S02]  /*02b0*/  UIADD3 UR6, UP1, UPT, UR4, 0x80, URZ ;  /* 0x0000008004067890 */ /* 0x008fe4000ff3e0ff */
[----:B------:R-:W-:Y:S02]  /*02c0*/  UIADD3 UR4, UP0, UPT, UR4, 0x180, URZ ;  /* 0x0000018004047890 */ /* 0x000fe4000ff1e0ff */
[----:B------:R-:W-:Y:S02]  /*02d0*/  UIADD3.X UR7, UPT, UPT, URZ, UR5, URZ, UP1, !UPT ;  /* 0x00000005ff077290 */ /* 0x000fe40008ffe4ff */
[----:B------:R-:W-:-:S07]  /*02e0*/  UIADD3.X UR5, UPT, UPT, URZ, UR5, URZ, UP0, !UPT ;  /* 0x00000005ff057290 */ /* 0x000fce00087fe4ff */
[----:B------:R3:W-:Y:S02]  /*02f0*/  UTMACCTL.PF [UR6] ;  /* 0x00000000060079b9 */ /* 0x0007e40008040000 */
[----:B------:R3:W-:Y:S02]  /*0300*/  UTMACCTL.PF [UR4] ;  /* 0x00000000040079b9 */ /* 0x0007e40008040000 */
[----:B---3--:R-:W-:Y:S01]  /*0310*/  NOP ;  /* 0x0000000000007918 */ /* 0x008fe20000000000 */
.L_x_5:
[----:B------:R-:W-:Y:S05]  /*0320*/  BSYNC.RECONVERGENT B0 ;  /* 0x0000000000007941 */ /* 0x000fea0003800200 */
.L_x_4:
[----:B------:R-:W-:Y:S04]  /*0330*/  BSSY.RECONVERGENT B0, `(.L_x_6) ;  /* 0x000000a000007945 */ /* 0x000fe80003800200 */
        /* <DEDUP_REMOVED lines=9> */
.L_x_7:
[----:B------:R-:W-:Y:S05]  /*03d0*/  BSYNC.RECONVERGENT B0 ;  /* 0x0000000000007941 */ /* 0x000fea0003800200 */
.L_x_6:
[----:B------:R-:W3:Y:S01]  /*03e0*/  LDCU.64 UR4, c[0x0][0x888] ;  /* 0x00011100ff0477ac */ /* 0x000ee20008000a00 */
[----:B------:R-:W-:Y:S02]  /*03f0*/  UISETP.EQ.U32.AND UP1, UPT, UR8, URZ, UPT ;  /* 0x000000ff0800728c */ /* 0x000fe4000bf22070 */
[----:B------:R-:W-:Y:S02]  /*0400*/  UPLOP3.LUT UP3, UPT, UPT, UPT, UPT, 0x80, 0x8 ;  /* 0x000000000008789c */ /* 0x000fe40003f6f070 */
[----:B---3--:R-:W-:-:S04]  /*0410*/  UISETP.NE.U32.AND UP0, UPT, UR4, URZ, UPT ;  /* 0x000000ff0400728c */ /* 0x008fc8000bf05070 */
[----:B------:R-:W-:-:S04]  /*0420*/  UISETP.NE.AND.EX UP0, UPT, UR5, URZ, UPT, UP0 ;  /* 0x000000ff0500728c */ /* 0x000fc8000bf05300 */
[----:B------:R-:W-:-:S04]  /*0430*/  UISETP.EQ.OR.EX UP2, UPT, UR9, URZ, !UP0, UP1 ;  /* 0x000000ff0900728c */ /* 0x000fc8000c742710 */
[----:B------:R-:W-:-:S06]  /*0440*/  UP2UR UR4, UPR, URZ, 0x4 ;  /* 0x00000004ff047883 */ /* 0x000fcc0008000000 */
[----:B------:R-:W-:Y:S01]  /*0450*/  MOV R86, UR4 ;  /* 0x0000000400567c02 */ /* 0x000fe20008000f00 */
[----:B------:R-:W-:Y:S06]  /*0460*/  BRA.U !UP2, `(.L_x_8) ;  /* 0x000000010a207547 */ /* 0x000fec000b800000 */
[----:B------:R-:W-:Y:S01]  /*0470*/  UISETP.NE.U32.AND UP1, UPT, UR8, URZ, UPT ;  /* 0x000000ff0800728c */ /* 0x000fe2000bf25070 */
[----:B-----5:R-:W-:Y:S01]  /*0480*/  FSETP.NEU.AND P0, PT, R41, RZ, PT ;  /* 0x000000ff2900720b */ /* 0x020fe20003f0d000 */
[----:B------:R-:W-:Y:S02]  /*0490*/  USEL UR4, URZ, 0xffffffff, UP0 ;  /* 0xffffffffff047887 */ /* 0x000fe40008000000 */
[----:B------:R-:W-:-:S10]  /*04a0*/  UISETP.NE.AND.EX UP1, UPT, UR9, URZ, UPT, UP1 ;  /* 0x000000ff0900728c */ /* 0x000fd4000bf25310 */
[----:B------:R-:W-:Y:S01]  /*04b0*/  VOTEU.ANY UP0, P0 ;  /* 0x0000000000ff7886 */ /* 0x000fe20000000100 */
[----:B------:R-:W-:-:S04]  /*04c0*/  @!UP1 USEL UR4, URZ, 0xffffffff, UP0 ;  /* 0xffffffffff049887 */ /* 0x000fc80008000000 */
[----:B------:R-:W-:-:S04]  /*04d0*/  ULOP3.LUT UR4, UR4, 0x1, URZ, 0xc0, !UPT ;  /* 0x0000000104047892 */ /* 0x000fc8000f8ec0ff */
[----:B------:R-:W-:-:S11]  /*04e0*/  UISETP.NE.U32.AND UP3, UPT, UR4, 0x1, UPT ;  /* 0x000000010400788c */ /* 0x000fd6000bf65070 */
.L_x_8:
[----:B-1----:R-:W1:Y:S01]  /*04f0*/  SHFL.IDX PT, R2, R85, RZ, 0x1f ;  /* 0x00001fff55027589 */ /* 0x002e6200000e0000 */
[----:B------:R-:W-:-:S04]  /*0500*/  UISETP.NE.AND UP0, UPT, UR17, 0x2, UPT ;  /* 0x000000021100788c */ /* 0x000fc8000bf05270 */
[----:B------:R-:W-:Y:S01]  /*0510*/  USEL UR38, URZ, 0x1, UP0 ;  /* 0x00000001ff267887 */ /* 0x000fe20008000000 */
[----:B-1----:R-:W-:-:S13]  /*0520*/  ISETP.NE.AND P0, PT, R2, RZ, PT ;  /* 0x000000ff0200720c */ /* 0x002fda0003f05270 */
[----:B------:R-:W-:Y:S05]  /*0530*/  @P0 BRA `(.L_x_9) ;  /* 0x0000000000600947 */ /* 0x000fea0003800000 */
[----:B------:R-:W1:Y:S01]  /*0540*/  S2UR UR4, SR_CgaCtaId ;  /* 0x00000000000479c3 */ /* 0x000e620000008800 */
[----:B------:R-:W-:Y:S01]  /*0550*/  UMOV UR5, 0x400 ;  /* 0x0000040000057882 */ /* 0x000fe20000000000 */
[----:B------:R-:W-:Y:S01]  /*0560*/  UMOV UR8, 0x1 ;  /* 0x0000000100087882 */ /* 0x000fe20000000000 */
[----:B------:R-:W-:Y:S01]  /*0570*/  UMOV UR6, 0x3 ;  /* 0x0000000300067882 */ /* 0x000fe20000000000 */
[----:B------:R-:W-:-:S04]  /*0580*/  UIADD3 UR8, UPT, UPT, -UR8, 0x100000, URZ ;  /* 0x0010000008087890 */ /* 0x000fc8000fffe1ff */
[----:B------:R-:W-:Y:S02]  /*0590*/  USHF.L.U32 UR9, UR8, 0xb, URZ ;  /* 0x0000000b08097899 */ /* 0x000fe400080006ff */
[----:B------:R-:W-:Y:S02]  /*05a0*/  USHF.L.U32 UR8, UR8, 0x1, URZ ;  /* 0x0000000108087899 */ /* 0x000fe400080006ff */
[----:B------:R-:W-:-:S04]  /*05b0*/  UIADD3 UR6, UPT, UPT, -UR6, 0x100000, URZ ;  /* 0x0010000006067890 */ /* 0x000fc8000fffe1ff */
[----:B------:R-:W-:Y:S02]  /*05c0*/  USHF.L.U32 UR7, UR6, 0xb, URZ ;  /* 0x0000000b06077899 */ /* 0x000fe400080006ff */
[----:B------:R-:W-:Y:S01]  /*05d0*/  USHF.L.U32 UR6, UR6, 0x1, URZ ;  /* 0x0000000106067899 */ /* 0x000fe200080006ff */
[----:B------:R-:W-:Y:S01]  /*05e0*/  ELECT P0, URZ, PT ;  /* 0x0000000000ff782f */ /* 0x000fe20003800000 */
[----:B-1----:R-:W-:Y:S01]  /*05f0*/  ULEA UR4, UR4, UR5, 0x18 ;  /* 0x0000000504047291 */ /* 0x002fe2000f8ec0ff */
[----:B------:R-:W1:Y:S11]  /*0600*/  FENCE.VIEW.ASYNC.S ;  /* 0x00000000000073c6 */ /* 0x000e760000000000 */
[----:B-1----:R1:W3:Y:S01]  /*0610*/  SYNCS.EXCH.64 URZ, [UR4], UR8 ;  /* 0x0000000804ff75b2 */ /* 0x0022e20008000100 */
[----:B------:R1:W4:Y:S01]  /*0620*/  SYNCS.EXCH.64 URZ, [UR4+0x28], UR6 ;  /* 0x0000280604ff75b2 */ /* 0x0003220008000100 */
[----:B------:R1:W1:Y:S01]  /*0630*/  SYNCS.EXCH.64 URZ, [UR4+0x8], UR8 ;  /* 0x0000080804ff75b2 */ /* 0x0002620008000100 */
[----:B------:R1:W1:Y:S01]  /*0640*/  SYNCS.EXCH.64 URZ, [UR4+0x30], UR6 ;  /* 0x0000300604ff75b2 */ /* 0x0002620008000100 */
[----:B------:R1:W1:Y:S01]  /*0650*/  SYNCS.EXCH.64 URZ, [UR4+0x10], UR8 ;  /* 0x0000100804ff75b2 */ /* 0x0002620008000100 */
[----:B------:R1:W1:Y:S01]  /*0660*/  SYNCS.EXCH.64 URZ, [UR4+0x38], UR6 ;  /* 0x0000380604ff75b2 */ /* 0x0002620008000100 */
[----:B------:R1:W1:Y:S01]  /*0670*/  SYNCS.EXCH.64 URZ, [UR4+0x18], UR8 ;  /* 0x0000180804ff75b2 */ /* 0x0002620008000100 */
[----:B------:R1:W1:Y:S01]  /*0680*/  SYNCS.EXCH.64 URZ, [UR4+0x40], UR6 ;  /* 0x0000400604ff75b2 */ /* 0x0002620008000100 */
[----:B------:R1:W1:Y:S01]  /*0690*/  SYNCS.EXCH.64 URZ, [UR4+0x20], UR8 ;  /* 0x0000200804ff75b2 */ /* 0x0002620008000100 */
[----:B------:R1:W1:Y:S01]  /*06a0*/  SYNCS.EXCH.64 URZ, [UR4+0x48], UR6 ;  /* 0x0000480604ff75b2 */ /* 0x0002620008000100 */
[----:B------:R-:W-:Y:S01]  /*06b0*/  NOP ;  /* 0x0000000000007918 */ /* 0x000fe20000000000 */
.L_x_9:
[----:B------:R-:W2:Y:S01]  /*06c0*/  SHFL.IDX PT, R2, R85, RZ, 0x1f ;  /* 0x00001fff55027589 */ /* 0x000ea200000e0000 */
[----:B------:R-:W-:Y:S01]  /*06d0*/  NOP ;  /* 0x0000000000007918 */ /* 0x000fe20000000000 */
[----:B--2---:R-:W-:-:S13]  /*06e0*/  ISETP.NE.AND P0, PT, R2, 0x1, PT ;  /* 0x000000010200780c */ /* 0x004fda0003f05270 */
[----:B------:R-:W-:Y:S05]  /*06f0*/  @P0 BRA `(.L_x_10) ;  /* 0x0000000000480947 */ /* 0x000fea0003800000 */
[----:B-1----:R-:W1:Y:S01]  /*0700*/  S2UR UR4, SR_CgaCtaId ;  /* 0x00000000000479c3 */ /* 0x002e620000008800 */
        /* <DEDUP_REMOVED lines=12> */
[----:B-1----:R2:W1:Y:S01]  /*07d0*/  SYNCS.EXCH.64 URZ, [UR4+0x50], UR8 ;  /* 0x0000500804ff75b2 */ /* 0x0024620008000100 */
[----:B------:R2:W1:Y:S01]  /*07e0*/  SYNCS.EXCH.64 URZ, [UR4+0x60], UR6 ;  /* 0x0000600604ff75b2 */ /* 0x0004620008000100 */
[----:B------:R2:W1:Y:S01]  /*07f0*/  SYNCS.EXCH.64 URZ, [UR4+0x58], UR8 ;  /* 0x0000580804ff75b2 */ /* 0x0004620008000100 */
[----:B------:R2:W1:Y:S02]  /*0800*/  SYNCS.EXCH.64 URZ, [UR4+0x68], UR6 ;  /* 0x0000680604ff75b2 */ /* 0x0004640008000100 */
[----:B--2---:R-:W-:Y:S01]  /*0810*/  NOP ;  /* 0x0000000000007918 */ /* 0x004fe20000000000 */
.L_x_10:
[----:B------:R-:W2:Y:S01]  /*0820*/  SHFL.IDX PT, R2, R85, RZ, 0x1f ;  /* 0x00001fff55027589 */ /* 0x000ea200000e0000 */
[----:B------:R-:W-:Y:S01]  /*0830*/  NOP ;  /* 0x0000000000007918 */ /* 0x000fe20000000000 */
[----:B--2---:R-:W-:-:S13]  /*0840*/  ISETP.NE.AND P0, PT, R2, 0x3, PT ;  /* 0x000000030200780c */ /* 0x004fda0003f05270 */
[----:B------:R-:W-:Y:S05]  /*0850*/  @P0 BRA `(.L_x_11) ;  /* 0x0000000000300947 */ /* 0x000fea0003800000 */
[----:B-1----:R-:W1:Y:S01]  /*0860*/  S2UR UR6, SR_CgaCtaId ;  /* 0x00000000000679c3 */ /* 0x002e620000008800 */
[----:B------:R-:W-:Y:S01]  /*0870*/  UMOV UR4, 0x400 ;  /* 0x0000040000047882 */ /* 0x000fe20000000000 */
[----:B------:R-:W-:Y:S01]  /*0880*/  UMOV UR5, 0x20 ;  /* 0x0000002000057882 */ /* 0x000fe20000000000 */
[----:B------:R-:W-:Y:S01]  /*0890*/  ELECT P0, URZ, PT ;  /* 0x0000000000ff782f */ /* 0x000fe20003800000 */
[----:B-1----:R-:W-:Y:S02]  /*08a0*/  ULEA UR6, UR6, UR4, 0x18 ;  /* 0x0000000406067291 */ /* 0x002fe4000f8ec0ff */
[----:B------:R-:W-:-:S04]  /*08b0*/  UIADD3 UR4, UPT, UPT, -UR5, 0x100000, URZ ;  /* 0x0010000005047890 */ /* 0x000fc8000fffe1ff */
[----:B------:R-:W-:Y:S02]  /*08c0*/  USHF.L.U32 UR5, UR4, 0xb, URZ ;  /* 0x0000000b04057899 */ /* 0x000fe400080006ff */
[----:B------:R-:W-:Y:S01]  /*08d0*/  USHF.L.U32 UR4, UR4, 0x1, URZ ;  /* 0x0000000104047899 */ /* 0x000fe200080006ff */
[----:B------:R-:W1:Y:S11]  /*08e0*/  FENCE.VIEW.ASYNC.S ;  /* 0x00000000000073c6 */ /* 0x000e760000000000 */
[----:B-1----:R2:W1:Y:S01]  /*08f0*/  SYNCS.EXCH.64 URZ, [UR6+0x70], UR4 ;  /* 0x0000700406ff75b2 */ /* 0x0024620008000100 */
[----:B------:R2:W1:Y:S02]  /*0900*/  SYNCS.EXCH.64 URZ, [UR6+0x78], UR4 ;  /* 0x0000780406ff75b2 */ /* 0x0004640008000100 */
[----:B--2---:R-:W-:Y:S01]  /*0910*/  NOP ;  /* 0x0000000000007918 */ /* 0x004fe20000000000 */
.L_x_11:
[----:B------:R-:W2:Y:S01]  /*0920*/  SHFL.IDX PT, R2, R85, RZ, 0x1f ;  /* 0x00001fff55027589 */ /* 0x000ea200000e0000 */
[----:B------:R-:W-:Y:S01]  /*0930*/  NOP ;  /* 0x0000000000007918 */ /* 0x000fe20000000000 */
[----:B--2---:R-:W-:-:S13]  /*0940*/  ISETP.NE.AND P0, PT, R2, 0x4, PT ;  /* 0x000000040200780c */ /* 0x004fda0003f05270 */
[----:B------:R-:W-:Y:S05]  /*0950*/  @P0 BRA `(.L_x_12) ;  /* 0x00000000004c0947 */ /* 0x000fea0003800000 */
[----:B-1----:R-:W1:Y:S01]  /*0960*/  S2UR UR6, SR_CgaCtaId ;  /* 0x00000000000679c3 */ /* 0x002e620000008800 */
[----:B------:R-:W-:Y:S01]  /*0970*/  UMOV UR4, 0x3a0 ;  /* 0x000003a000047882 */ /* 0x000fe20000000000 */
[----:B------:R-:W-:Y:S01]  /*0980*/  UMOV UR5, 0x400 ;  /* 0x0000040000057882 */ /* 0x000fe20000000000 */
[----:B------:R-:W-:Y:S01]  /*0990*/  USEL UR4, UR4, 0x320, UP3 ;  /* 0x0000032004047887 */ /* 0x000fe20009800000 */
[----:B------:R-:W-:Y:S01]  /*09a0*/  UMOV UR8, 0x1 ;  /* 0x0000000100087882 */ /* 0x000fe20000000000 */
[----:B------:R-:W-:Y:S01]  /*09b0*/  ELECT P0, URZ, PT ;  /* 0x0000000000ff782f */ /* 0x000fe20003800000 */
[----:B------:R-:W-:-:S04]  /*09c0*/  UIADD3 UR8, UPT, UPT, -UR8, 0x100000, URZ ;  /* 0x0010000008087890 */ /* 0x000fc8000fffe1ff */
[----:B------:R-:W-:Y:S02]  /*09d0*/  USHF.L.U32 UR9, UR8, 0xb, URZ ;  /* 0x0000000b08097899 */ /* 0x000fe400080006ff */
[----:B------:R-:W-:Y:S02]  /*09e0*/  USHF.L.U32 UR8, UR8, 0x1, URZ ;  /* 0x0000000108087899 */ /* 0x000fe400080006ff */
[----:B-1----:R-:W-:Y:S02]  /*09f0*/  ULEA UR6, UR6, UR5, 0x18 ;  /* 0x0000000506067291 */ /* 0x002fe4000f8ec0ff */
[----:B------:R-:W-:-:S04]  /*0a00*/  UIADD3 UR4, UPT, UPT, -UR4, 0x100000, URZ ;  /* 0x0010000004047890 */ /* 0x000fc8000fffe1ff */
[----:B------:R-:W-:Y:S02]  /*0a10*/  USHF.L.U32 UR5, UR4, 0xb, URZ ;  /* 0x0000000b04057899 */ /* 0x000fe400080006ff */
[----:B------:R-:W-:Y:S01]  /*0a20*/  USHF.L.U32 UR4, UR4, 0x1, URZ ;  /* 0x0000000104047899 */ /* 0x000fe200080006ff */
[----:B------:R-:W1:Y:S03]  /*0a30*/  FENCE.VIEW.ASYNC.S ;  /* 0x00000000000073c6 */ /* 0x000e660000000000 */
[----:B-1----:R2:W1:Y:S08]  /*0a40*/  SYNCS.EXCH.64 URZ, [UR6+0x80], UR8 ;  /* 0x0000800806ff75b2 */ /* 0x0024700008000100 */
[----:B------:R2:W1:Y:S01]  /*0a50*/  SYNCS.EXCH.64 URZ, [UR6+0x90], UR4 ;  /* 0x0000900406ff75b2 */ /* 0x0004620008000100 */
[----:B------:R2:W1:Y:S01]  /*0a60*/  SYNCS.EXCH.64 URZ, [UR6+0x88], UR8 ;  /* 0x0000880806ff75b2 */ /* 0x0004620008000100 */
[----:B------:R2:W1:Y:S02]  /*0a70*/  SYNCS.EXCH.64 URZ, [UR6+0x98], UR4 ;  /* 0x0000980406ff75b2 */ /* 0x0004640008000100 */
[----:B--2---:R-:W-:Y:S01]  /*0a80*/  NOP ;  /* 0x0000000000007918 */ /* 0x004fe20000000000 */
.L_x_12:
        /* <DEDUP_REMOVED lines=20> */
[----:B------:R2:W1:Y:S01]  /*0bd0*/  SYNCS.EXCH.64 URZ, [UR4+0xc8], UR6 ;  /* 0x0000c80604ff75b2 */ /* 0x0004620008000100 */
[----:B------:R2:W1:Y:S01]  /*0be0*/  SYNCS.EXCH.64 URZ, [UR4+0xb0], UR8 ;  /* 0x0000b00804ff75b2 */ /* 0x0004620008000100 */
[----:B------:R2:W1:Y:S01]  /*0bf0*/  SYNCS.EXCH.64 URZ, [UR4+0xd0], UR6 ;  /* 0x0000d00604ff75b2 */ /* 0x0004620008000100 */
[----:B------:R2:W1:Y:S01]  /*0c00*/  SYNCS.EXCH.64 URZ, [UR4+0xb8], UR8 ;  /* 0x0000b80804ff75b2 */ /* 0x0004620008000100 */
[----:B------:R2:W1:Y:S02]  /*0c10*/  SYNCS.EXCH.64 URZ, [UR4+0xd8], UR6 ;  /* 0x0000d80604ff75b2 */ /* 0x0004640008000100 */
[----:B--2---:R-:W-:Y:S01]  /*0c20*/  NOP ;  /* 0x0000000000007918 */ /* 0x004fe20000000000 */
.L_x_13:
[----:B------:R-:W2:Y:S01]  /*0c30*/  SHFL.IDX PT, R2, R85, RZ, 0x1f ;  /* 0x00001fff55027589 */ /* 0x000ea200000e0000 */
[----:B------:R-:W-:Y:S01]  /*0c40*/  NOP ;  /* 0x0000000000007918 */ /* 0x000fe20000000000 */
[----:B--2---:R-:W-:-:S13]  /*0c50*/  ISETP.NE.AND P0, PT, R2, 0x3, PT ;  /* 0x000000030200780c */ /* 0x004fda0003f05270 */
[----:B------:R-:W-:Y:S05]  /*0c60*/  @P0 BRA `(.L_x_14) ;  /* 0x0000000000380947 */ /* 0x000fea0003800000 */
[----:B------:R-:W2:Y:S01]  /*0c70*/  S2UR UR5, SR_CgaCtaId ;  /* 0x00000000000579c3 */ /* 0x000ea20000008800 */
[----:B-1----:R-:W-:Y:S01]  /*0c80*/  UMOV UR4, 0x400 ;  /* 0x0000040000047882 */ /* 0x002fe20000000000 */
[----:B------:R-:W-:Y:S01]  /*0c90*/  UMOV UR6, 0x20 ;  /* 0x0000002000067882 */ /* 0x000fe20000000000 */
[----:B------:R-:W-:Y:S01]  /*0ca0*/  ELECT P0, URZ, PT ;  /* 0x0000000000ff782f */ /* 0x000fe20003800000 */
[----:B------:R-:W-:-:S04]  /*0cb0*/  UIADD3 UR6, UPT, UPT, -UR6, 0x100000, URZ ;  /* 0x0010000006067890 */ /* 0x000fc8000fffe1ff */
[----:B------:R-:W-:Y:S02]  /*0cc0*/  USHF.L.U32 UR7, UR6, 0xb, URZ ;  /* 0x0000000b06077899 */ /* 0x000fe400080006ff */
[----:B------:R-:W-:Y:S02]  /*0cd0*/  USHF.L.U32 UR6, UR6, 0x1, URZ ;  /* 0x0000000106067899 */ /* 0x000fe400080006ff */
[----:B--2---:R-:W-:Y:S01]  /*0ce0*/  ULEA UR4, UR5, UR4, 0x18 ;  /* 0x0000000405047291 */ /* 0x004fe2000f8ec0ff */
[----:B------:R-:W1:Y:S11]  /*0cf0*/  FENCE.VIEW.ASYNC.S ;  /* 0x00000000000073c6 */ /* 0x000e760000000000 */
[----:B-1----:R2:W1:Y:S01]  /*0d00*/  SYNCS.EXCH.64 URZ, [UR4+0xe0], UR6 ;  /* 0x0000e00604ff75b2 */ /* 0x0024620008000100 */
[----:B------:R2:W1:Y:S01]  /*0d10*/  SYNCS.EXCH.64 URZ, [UR4+0xf0], UR6 ;  /* 0x0000f00604ff75b2 */ /* 0x0004620008000100 */
[----:B------:R2:W1:Y:S01]  /*0d20*/  SYNCS.EXCH.64 URZ, [UR4+0xe8], UR6 ;  /* 0x0000e80604ff75b2 */ /* 0x0004620008000100 */
[----:B------:R2:W1:Y:S02]  /*0d30*/  SYNCS.EXCH.64 URZ, [UR4+0xf8], UR6 ;  /* 0x0000f80604ff75b2 */ /* 0x0004640008000100 */
[----:B--2---:R-:W-:Y:S01]  /*0d40*/  NOP ;  /* 0x0000000000007918 */ /* 0x004fe20000000000 */
.L_x_14:
[----:B-1----:R-:W1:Y:S01]  /*0d50*/  LDCU UR4, c[0x0][0x36c] ;  /* 0x00006d80ff0477ac */ /* 0x002e620008000800 */
[----:B------:R-:W-:Y:S01]  /*0d60*/  ISETP.NE.OR P3, PT, R0, 0x2, !P3 ;  /* 0x000000020000780c */ /* 0x000fe20005f65670 */
[----:B------:R-:W-:Y:S01]  /*0d70*/  NOP ;  /* 0x0000000000007918 */ /* 0x000fe20000000000 */
[----:B------:R-:W-:Y:S01]  /*0d80*/  LOP3.LUT R0, R93, 0x1f, RZ, 0xc0, !PT ;  /* 0x0000001f5d007812 */ /* 0x000fe200078ec0ff */
[----:B------:R-:W-:Y:S02]  /*0d90*/  UISETP.NE.AND UP4, UPT, UR17, URZ, UPT ;  /* 0x000000ff1100728c */ /* 0x000fe4000bf85270 */
[----:B-1----:R-:W-:-:S09]  /*0da0*/  UISETP.EQ.U32.AND UP5, UPT, UR4, 0x1, UPT ;  /* 0x000000010400788c */ /* 0x002fd2000bfa2070 */
[----:B------:R-:W-:Y:S05]  /*0db0*/  BRA.U !UP5, `(.L_x_15) ;  /* 0x000000010d087547 */ /* 0x000fea000b800000 */
[----:B---34-:R-:W-:Y:S01]  /*0dc0*/  UCGABAR_ARV ;  /* 0x00000000000079c7 */ /* 0x018fe20008000000 */
[----:B------:R-:W-:Y:S05]  /*0dd0*/  BRA `(.L_x_16) ;  /* 0x0000000000047947 */ /* 0x000fea0003800000 */
.L_x_15:
[----:B---34-:R-:W-:Y:S01]  /*0de0*/  NOP ;  /* 0x0000000000007918 */ /* 0x018fe20000000000 */
.L_x_16:
[----:B------:R-:W1:Y:S01]  /*0df0*/  S2UR UR16, SR_CTAID.X ;  /* 0x00000000001079c3 */ /* 0x000e620000002500 */
[----:B------:R-:W-:-:S05]  /*0e00*/  CS2R.32 R3, SR_CgaSize ;  /* 0x0000000000037805 */ /* 0x000fca0000008a00 */
[----:B------:R-:W-:-:S05]  /*0e10*/  IMAD R3, R3, -0xa0, RZ ;  /* 0xffffff6003037824 */ /* 0x000fca00078e02ff */
[----:B------:R-:W-:-:S14]  /*0e20*/  R2UR UR5, R3 ;  /* 0x00000000030572ca */ /* 0x000fdc00000e0000 */
[----:B------:R-:W2:Y:S01]  /*0e30*/  LDCU UR5, c[0x0][UR5+0x2b0] ;  /* 0x00005600050577ac */ /* 0x000ea20008000800 */
[----:B------:R-:W-:-:S05]  /*0e40*/  CS2R.32 R3, SR_CgaSize ;  /* 0x0000000000037805 */ /* 0x000fca0000008a00 */
[----:B------:R-:W-:-:S05]  /*0e50*/  IMAD R3, R3, -0xa0, RZ ;  /* 0xffffff6003037824 */ /* 0x000fca00078e02ff */
[----:B------:R-:W-:-:S14]  /*0e60*/  R2UR UR4, R3 ;  /* 0x00000000030472ca */ /* 0x000fdc00000e0000 */
[----:B------:R-:W3:Y:S01]  /*0e70*/  LDCU UR4, c[0x0][UR4+0x2b4] ;  /* 0x00005680040477ac */ /* 0x000ee20008000800 */
[----:B------:R-:W4:Y:S01]  /*0e80*/  S2UR UR20, SR_CTAID.Y ;  /* 0x00000000001479c3 */ /* 0x000f220000002600 */
[----:B------:R-:W-:-:S05]  /*0e90*/  CS2R.32 R3, SR_CgaSize ;  /* 0x0000000000037805 */ /* 0x000fca0000008a00 */
[----:B------:R-:W-:-:S05]  /*0ea0*/  IMAD R3, R3, -0xa0, RZ ;  /* 0xffffff6003037824 */ /* 0x000fca00078e02ff */
[----:B------:R-:W-:-:S14]  /*0eb0*/  R2UR UR59, R3 ;  /* 0x00000000033b72ca */ /* 0x000fdc00000e0000 */
[----:B------:R-:W3:Y:S01]  /*0ec0*/  LDCU UR59, c[0x0][UR59+0x2a0] ;  /* 0x000054003b3b77ac */ /* 0x000ee20008000800 */
[----:B------:R-:W-:-:S05]  /*0ed0*/  CS2R.32 R3, SR_CgaSize ;  /* 0x0000000000037805 */ /* 0x000fca0000008a00 */
[----:B------:R-:W-:-:S05]  /*0ee0*/  IMAD R3, R3, -0xa0, RZ ;  /* 0xffffff6003037824 */ /* 0x000fca00078e02ff */
[----:B------:R-:W-:-:S14]  /*0ef0*/  R2UR UR62, R3 ;  /* 0x00000000033e72ca */ /* 0x000fdc00000e0000 */
[----:B------:R-:W3:Y:S01]  /*0f00*/  LDCU UR62, c[0x0][UR62+0x2a4] ;  /* 0x000054803e3e77ac */ /* 0x000ee20008000800 */
[----:B------:R-:W3:Y:S01]  /*0f10*/  S2UR UR7, SR_CgaCtaId ;  /* 0x00000000000779c3 */ /* 0x000ee20000008800 */
[----:B------:R-:W3:Y:S01]  /*0f20*/  LDCU UR21, c[0x0][0xb24] ;  /* 0x00016480ff1577ac */ /* 0x000ee20008000800 */
[----:B------:R-:W3:Y:S01]  /*0f30*/  LDCU UR42, c[0x0][0xb24] ;  /* 0x00016480ff2a77ac */ /* 0x000ee20008000800 */
[----:B-1----:R-:W-:Y:S01]  /*0f40*/  I2FP.F32.U32 R3, UR16 ;  /* 0x0000001000037c45 */ /* 0x002fe20008201000 */
[----:B------:R-:W1:Y:S04]  /*0f50*/  LDCU UR29, c[0x0][0xb30] ;  /* 0x00016600ff1d77ac */ /* 0x000e680008000800 */
[----:B--2---:R-:W-:Y:S01]  /*0f60*/  FMUL R3, R3, UR5 ;  /* 0x0000000503037c20 */ /* 0x004fe20008400000 */
[----:B------:R-:W-:Y:S01]  /*0f70*/  UMOV UR34, 0x5 ;  /* 0x0000000500227882 */ /* 0x000fe20000000000 */
[----:B----4-:R-:W-:-:S04]  /*0f80*/  I2FP.F32.U32 R2, UR20 ;  /* 0x0000001400027c45 */ /* 0x010fc80008201000 */
[----:B------:R-:W2:Y:S01]  /*0f90*/  F2I.U32.TRUNC.NTZ R3, R3 ;  /* 0x0000000300037305 */ /* 0x000ea2000020f000 */
[----:B---3--:R-:W-:Y:S01]  /*0fa0*/  FMUL R2, R2, UR4 ;  /* 0x0000000402027c20 */ /* 0x008fe20008400000 */
[----:B------:R-:W-:Y:S02]  /*0fb0*/  ULOP3.LUT UR5, UR7, 0x2, URZ, 0xc0, !UPT ;  /* 0x0000000207057892 */ /* 0x000fe4000f8ec0ff */
[----:B------:R-:W-:-:S04]  /*0fc0*/  ULOP3.LUT UR49, UR7, 0x1, URZ, 0xc0, !UPT ;  /* 0x0000000107317892 */ /* 0x000fc8000f8ec0ff */
[----:B------:R-:W3:Y:S01]  /*0fd0*/  F2I.U32.TRUNC.NTZ R2, R2 ;  /* 0x0000000200027305 */ /* 0x000ee2000020f000 */
[----:B------:R-:W-:Y:S02]  /*0fe0*/  UISETP.GT.U32.AND UP0, UPT, UR5, 0xffff, UPT ;  /* 0x0000ffff0500788c */ /* 0x000fe4000bf04070 */
[----:B------:R-:W-:Y:S02]  /*0ff0*/  UISETP.GT.U32.AND UP1, UPT, UR49, 0xffff, UPT ;  /* 0x0000ffff3100788c */ /* 0x000fe4000bf24070 */
[----:B------:R-:W-:Y:S01]  /*1000*/  USEL UR26, UR5, 0xffff, !UP0 ;  /* 0x0000ffff051a7887 */ /* 0x000fe2000c000000 */
[----:B--2---:R-:W-:Y:S01]  /*1010*/  R2UR UR4, R3 ;  /* 0x00000000030472ca */ /* 0x004fe200000e0000 */
[----:B------:R-:W-:Y:S02]  /*1020*/  USHF.R.U32.HI UR32, URZ, 0x1, UR7 ;  /* 0x00000001ff207899 */ /* 0x000fe40008011607 */
[----:B------:R-:W-:Y:S02]  /*1030*/  USHF.L.U32 UR31, UR7, 0xa, URZ ;  /* 0x0000000a071f7899 */ /* 0x000fe400080006ff */
[----:B------:R-:W-:-:S02]  /*1040*/  USHF.L.U32 UR30, UR7, 0xc, URZ ;  /* 0x0000000c071e7899 */ /* 0x000fc400080006ff */
[----:B------:R-:W-:Y:S01]  /*1050*/  USEL UR27, UR49, 0xffff, !UP1 ;  /* 0x0000ffff311b7887 */ /* 0x000fe2000c800000 */
[----:B---3--:R-:W-:Y:S02]  /*1060*/  R2UR UR6, R2 ;  /* 0x00000000020672ca */ /* 0x008fe400000e0000 */
[----:B------:R-:W-:-:S03]  /*1070*/  PRMT R2, RZ, 0x7610, R2 ;  /* 0x00007610ff027816 */ /* 0x000fc60000000002 */
[----:B------:R-:W-:-:S04]  /*1080*/  UIADD3 UR5, UPT, UPT, -UR4, URZ, URZ ;  /* 0x000000ff04057290 */ /* 0x000fc8000fffe1ff */
[----:B------:R-:W-:-:S04]  /*1090*/  UIMAD UR59, UR59, UR5, UR16 ;  /* 0x000000053b3b72a4 */ /* 0x000fc8000f8e0210 */
[----:B------:R-:W-:-:S04]  /*10a0*/  UIADD3 UR4, UPT, UPT, -UR6, URZ, URZ ;  /* 0x000000ff06047290 */ /* 0x000fc8000fffe1ff */
[----:B------:R-:W-:Y:S01]  /*10b0*/  UIMAD UR62, UR62, UR4, UR20 ;  /* 0x000000043e3e72a4 */ /* 0x000fe2000f8e0214 */
[----:B-1----:R-:W-:Y:S11]  /*10c0*/  BRA.U UP4, `(.L_x_17) ;  /* 0x00000001043c7547 */ /* 0x002ff6000b800000 */
[----:B------:R-:W-:Y:S02]  /*10d0*/  UISETP.NE.AND UP0, UPT, UR62, URZ, UPT ;  /* 0x000000ff3e00728c */ /* 0x000fe4000bf05270 */
[----:B------:R-:W-:Y:S02]  /*10e0*/  UISETP.NE.AND UP1, UPT, UR62, 0x1, UPT ;  /* 0x000000013e00788c */ /* 0x000fe4000bf25270 */
[----:B------:R-:W-:Y:S02]  /*10f0*/  UISETP.NE.AND UP2, UPT, UR59, URZ, UP0 ;  /* 0x000000ff3b00728c */ /* 0x000fe40008745270 */
[----:B------:R-:W-:Y:S02]  /*1100*/  USEL UR4, URZ, 0x2, UP0 ;  /* 0x00000002ff047887 */ /* 0x000fe40008000000 */
[----:B------:R-:W-:Y:S02]  /*1110*/  USEL UR8, URZ, 0x1, UP2 ;  /* 0x00000001ff087887 */ /* 0x000fe40009000000 */
[----:B------:R-:W-:-:S02]  /*1120*/  UISETP.NE.AND UP2, UPT, UR59, URZ, UPT ;  /* 0x000000ff3b00728c */ /* 0x000fc4000bf45270 */
[----:B------:R-:W-:Y:S02]  /*1130*/  USEL UR5, URZ, 0x4, UP1 ;  /* 0x00000004ff057887 */ /* 0x000fe40008800000 */
[----:B------:R-:W-:Y:S02]  /*1140*/  UISETP.NE.AND UP0, UPT, UR59, 0x1, UPT ;  /* 0x000000013b00788c */ /* 0x000fe4000bf05270 */
[----:B------:R-:W-:Y:S02]  /*1150*/  USEL UR6, URZ, 0x8, UP1 ;  /* 0x00000008ff067887 */ /* 0x000fe40008800000 */
[----:B------:R-:W-:Y:S02]  /*1160*/  USEL UR7, UR5, 0x4, UP2 ;  /* 0x0000000405077887 */ /* 0x000fe40009000000 */
[----:B------:R-:W-:Y:S02]  /*1170*/  USEL UR4, UR4, 0x2, UP0 ;  /* 0x0000000204047887 */ /* 0x000fe40008000000 */
[----:B------:R-:W-:-:S02]  /*1180*/  USEL UR5, UR6, 0x8, UP0 ;  /* 0x0000000806057887 */ /* 0x000fc40008000000 */
[----:B------:R-:W-:-:S04]  /*1190*/  UIADD3 UR4, UPT, UPT, UR4, UR7, UR8 ;  /* 0x0000000704047290 */ /* 0x000fc8000fffe008 */
[----:B------:R-:W-:-:S06]  /*11a0*/  UIADD3 UR4, UPT, UPT, UR4, UR5, URZ ;  /* 0x0000000504047290 */ /* 0x000fcc000fffe0ff */
[----:B------:R-:W-:-:S07]  /*11b0*/  MOV R2, UR4 ;  /* 0x0000000400027c02 */ /* 0x000fce0008000f00 */
.L_x_17:
[----:B------:R-:W1:Y:S01]  /*11c0*/  S2UR UR36, SR_CTAID.Z ;  /* 0x00000000002479c3 */ /* 0x000e620000002700 */
[----:B------:R-:W-:Y:S01]  /*11d0*/  UISETP.GE.AND UP0, UPT, UR21, 0x1, UPT ;  /* 0x000000011500788c */ /* 0x000fe2000bf06270 */
[----:B------:R-:W-:-:S08]  /*11e0*/  UMOV UR33, 0x3 ;  /* 0x0000000300217882 */ /* 0x000fd00000000000 */
[----:B------:R-:W-:Y:S05]  /*11f0*/  BRA.U !UP0, `(.L_x_18) ;  /* 0x0000000108d47547 */ /* 0x000fea000b800000 */
[----:B------:R-:W2:Y:S01]  /*1200*/  LDCU.128 UR12, c[0x0][0xb10] ;  /* 0x00016200ff0c77ac */ /* 0x000ea20008000c00 */
[----:B------:R-:W3:Y:S01]  /*1210*/  LDCU UR6, c[0x0][0x370] ;  /* 0x00006e00ff0677ac */ /* 0x000ee20008000800 */
[----:B------:R-:W4:Y:S01]  /*1220*/  LDCU UR5, c[0x0][0x374] ;  /* 0x00006e80ff0577ac */ /* 0x000f220008000800 */
[----:B------:R-:W1:Y:S01]  /*1230*/  LDCU UR28, c[0x0][0xb0c] ;  /* 0x00016180ff1c77ac */ /* 0x000e620008000800 */
[----:B------:R-:W1:Y:S01]  /*1240*/  LDCU UR4, c[0x0][0xb20] ;  /* 0x00016400ff0477ac */ /* 0x000e620008000800 */
[----:B------:R-:W1:Y:S01]  /*1250*/  LDCU.64 UR8, c[0x0][0xb28] ;  /* 0x00016500ff0877ac */ /* 0x000e620008000a00 */
[----:B--2---:R-:W-:Y:S02]  /*1260*/  UISETP.NE.AND UP0, UPT, UR14, 0x1, UPT ;  /* 0x000000010e00788c */ /* 0x004fe4000bf05270 */
[----:B----4-:R-:W-:Y:S02]  /*1270*/  UIMAD.WIDE.U32 UR10, UR5, UR15, URZ ;  /* 0x0000000f050a72a5 */ /* 0x010fe4000f8e00ff */
[----:B---3--:R-:W-:-:S02]  /*1280*/  UIMAD.WIDE.U32 UR22, UR6, UR12, URZ ;  /* 0x0000000c061672a5 */ /* 0x008fc4000f8e00ff */
[----:B-1----:R-:W-:Y:S02]  /*1290*/  UISETP.NE.AND UP1, UPT, UR28, 0x1, UPT ;  /* 0x000000011c00788c */ /* 0x002fe4000bf25270 */
[----:B------:R-:W-:Y:S01]  /*12a0*/  UISETP.NE.AND UP2, UPT, UR21, 0x1, UPT ;  /* 0x000000011500788c */ /* 0x000fe2000bf45270 */
[----:B------:R-:W-:Y:S02]  /*12b0*/  UMOV UR10, UR11 ;  /* 0x0000000b000a7c82 */ /* 0x000fe40008000000 */
[----:B------:R-:W-:Y:S01]  /*12c0*/  UMOV UR22, UR23 ;  /* 0x0000001700167c82 */ /* 0x000fe20008000000 */
[----:B------:R-:W-:Y:S02]  /*12d0*/  @UP0 USHF.R.U32.HI UR5, URZ, UR4, UR10 ;  /* 0x00000004ff050299 */ /* 0x000fe4000801160a */
[----:B------:R-:W-:Y:S02]  /*12e0*/  UIMAD.WIDE.U32 UR24, UR20, UR15, URZ ;  /* 0x0000000f141872a5 */ /* 0x000fe4000f8e00ff */
[----:B------:R-:W-:-:S02]  /*12f0*/  UIMAD.WIDE.U32 UR10, UR5, UR8, URZ ;  /* 0x00000008050a72a5 */ /* 0x000fc4000f8e00ff */
[----:B------:R-:W-:Y:S02]  /*1300*/  @UP1 USHF.R.U32.HI UR6, URZ, UR13, UR22 ;  /* 0x0000000dff061299 */ /* 0x000fe40008011616 */
[----:B------:R-:W-:Y:S02]  /*1310*/  UIMAD.WIDE.U32 UR18, UR16, UR12, URZ ;  /* 0x0000000c101272a5 */ /* 0x000fe4000f8e00ff */
[----:B------:R-:W-:Y:S01]  /*1320*/  UIMAD.WIDE.U32 UR22, UR6, UR8, URZ ;  /* 0x00000008061672a5 */ /* 0x000fe2000f8e00ff */
[----:B------:R-:W-:Y:S01]  /*1330*/  UMOV UR24, UR25 ;  /* 0x0000001900187c82 */ /* 0x000fe20008000000 */
[----:B------:R-:W-:Y:S01]  /*1340*/  UMOV UR10, UR11 ;  /* 0x0000000b000a7c82 */ /* 0x000fe20008000000 */
[----:B------:R-:W-:Y:S02]  /*1350*/  USHF.R.U32.HI UR24, URZ, UR4, UR24 ;  /* 0x00000004ff187299 */ /* 0x000fe40008011618 */
[----:B------:R-:W-:Y:S02]  /*1360*/  @UP2 USHF.R.U32.HI UR5, URZ, UR9, UR10 ;  /* 0x00000009ff052299 */ /* 0x000fe4000801160a */
[----:B------:R-:W-:Y:S01]  /*1370*/  UMOV UR7, UR23 ;  /* 0x0000001700077c82 */ /* 0x000fe20008000000 */
[----:B------:R-:W-:Y:S01]  /*1380*/  UMOV UR18, UR19 ;  /* 0x0000001300127c82 */ /* 0x000fe20008000000 */
[----:B------:R-:W-:-:S02]  /*1390*/  @UP2 USHF.R.U32.HI UR6, URZ, UR9, UR7 ;  /* 0x00000009ff062299 */ /* 0x000fc40008011607 */
[----:B------:R-:W-:Y:S02]  /*13a0*/  USHF.R.U32.HI UR18, URZ, UR13, UR18 ;  /* 0x0000000dff127299 */ /* 0x000fe40008011612 */
[----:B------:R-:W-:Y:S02]  /*13b0*/  USEL UR4, UR20, UR24, !UP0 ;  /* 0x0000001814047287 */ /* 0x000fe4000c000000 */
[----:B------:R-:W-:Y:S02]  /*13c0*/  UIMAD UR7, UR5, UR21, URZ ;  /* 0x00000015050772a4 */ /* 0x000fe4000f8e02ff */
[----:B------:R-:W-:Y:S02]  /*13d0*/  USEL UR5, UR16, UR18, !UP1 ;  /* 0x0000001210057287 */ /* 0x000fe4000c800000 */
[----:B------:R-:W-:Y:S02]  /*13e0*/  UIMAD UR12, UR6, UR21, URZ ;  /* 0x00000015060c72a4 */ /* 0x000fe4000f8e02ff */
[----:B------:R-:W-:-:S02]  /*13f0*/  UISETP.GE.AND UP0, UPT, UR4, UR7, UPT ;  /* 0x000000070400728c */ /* 0x000fc4000bf06270 */
[----:B------:R-:W-:Y:S02]  /*1400*/  UIMAD.WIDE.U32 UR10, UR4, UR8, URZ ;  /* 0x00000008040a72a5 */ /* 0x000fe4000f8e00ff */
[----:B------:R-:W-:Y:S02]  /*1410*/  UISETP.GE.OR UP0, UPT, UR5, UR12, UP0 ;  /* 0x0000000c0500728c */ /* 0x000fe40008706670 */
[----:B------:R-:W-:Y:S02]  /*1420*/  UIMAD.WIDE.U32 UR12, UR5, UR8, URZ ;  /* 0x00000008050c72a5 */ /* 0x000fe4000f8e00ff */
[----:B------:R-:W-:Y:S01]  /*1430*/  UIADD3 UR10, UPT, UPT, -UR4, URZ, URZ ;  /* 0x000000ff040a7290 */ /* 0x000fe2000fffe1ff */
[----:B------:R-:W-:Y:S01]  /*1440*/  UMOV UR8, UR11 ;  /* 0x0000000b00087c82 */ /* 0x000fe20008000000 */
[----:B------:R-:W-:Y:S02]  /*1450*/  UIADD3 UR11, UPT, UPT, -UR5, URZ, URZ ;  /* 0x000000ff050b7290 */ /* 0x000fe4000fffe1ff */
[----:B------:R-:W-:-:S03]  /*1460*/  USHF.R.U32.HI UR8, URZ, UR9, UR8 ;  /* 0x00000009ff087299 */ /* 0x000fc60008011608 */
[----:B------:R-:W-:Y:S01]  /*1470*/  @!UP0 UMOV UR7, UR13 ;  /* 0x0000000d00078c82 */ /* 0x000fe20008000000 */
[----:B------:R-:W-:Y:S02]  /*1480*/  UIMAD UR20, UR14, UR10, UR20 ;  /* 0x0000000a0e1472a4 */ /* 0x000fe4000f8e0214 */
[----:B------:R-:W-:Y:S02]  /*1490*/  USEL UR8, UR4, UR8, !UP2 ;  /* 0x0000000804087287 */ /* 0x000fe4000d000000 */
[----:B------:R-:W-:Y:S02]  /*14a0*/  @!UP0 USHF.R.U32.HI UR7, URZ, UR9, UR7 ;  /* 0x00000009ff078299 */ /* 0x000fe40008011607 */
[----:B------:R-:W-:Y:S02]  /*14b0*/  UIADD3 UR9, UPT, UPT, -UR8, URZ, URZ ;  /* 0x000000ff08097290 */ /* 0x000fe4000fffe1ff */
[----:B------:R-:W-:Y:S02]  /*14c0*/  @!UP0 USEL UR7, UR5, UR7, !UP2 ;  /* 0x0000000705078287 */ /* 0x000fe4000d000000 */
[----:B------:R-:W-:-:S02]  /*14d0*/  UIMAD UR9, UR21, UR9, UR4 ;  /* 0x00000009150972a4 */ /* 0x000fc4000f8e0204 */
[----:B------:R-:W-:Y:S02]  /*14e0*/  @!UP0 UIADD3 UR8, UPT, UPT, UR8, -UR7, URZ ;  /* 0x8000000708088290 */ /* 0x000fe4000fffe0ff */
[----:B------:R-:W-:Y:S02]  /*14f0*/  @!UP0 UIMAD UR6, UR9, UR6, UR7 ;  /* 0x00000006090682a4 */ /* 0x000fe4000f8e0207 */
[----:B------:R-:W-:Y:S02]  /*1500*/  @!UP0 UIMAD UR4, UR8, UR21, UR5 ;  /* 0x00000015080482a4 */ /* 0x000fe4000f8e0205 */
[----:B------:R-:W-:Y:S02]  /*1510*/  UIMAD UR16, UR28, UR11, UR16 ;  /* 0x0000000b1c1072a4 */ /* 0x000fe4000f8e0210 */
[----:B------:R-:W-:Y:S01]  /*1520*/  UIMAD UR20, UR4, UR14, UR20 ;  /* 0x0000000e041472a4 */ /* 0x000fe2000f8e0214 */
[----:B------:R-:W-:Y:S02]  /*1530*/  @!UP0 UMOV UR5, UR6 ;  /* 0x0000000600058c82 */ /* 0x000fe40008000000 */
[----:B------:R-:W-:-:S12]  /*1540*/  UIMAD UR16, UR5, UR28, UR16 ;  /* 0x0000001c051072a4 */ /* 0x000fd8000f8e0210 */
.L_x_18:
[----:B------:R-:W-:Y:S02]  /*1550*/  UISETP.NE.AND UP1, UPT, UR29, 0x1, UPT ;  /* 0x000000011d00788c */ /* 0x000fe4000bf25270 */
[----:B------:R-:W-:Y:S02]  /*1560*/  ULOP3.LUT UR27, UR27, 0xffff, URZ, 0xc0, !UPT ;  /* 0x0000ffff1b1b7892 */ /* 0x000fe4000f8ec0ff */
[----:B------:R-:W-:Y:S02]  /*1570*/  ULOP3.LUT UR26, UR26, 0xffff, URZ, 0xc0, !UPT ;  /* 0x0000ffff1a1a7892 */ /* 0x000fe4000f8ec0ff */
[----:B------:R-:W-:Y:S02]  /*1580*/  UISETP.NE.AND UP0, UPT, UR17, 0x2, UPT ;  /* 0x000000021100788c */ /* 0x000fe4000bf05270 */
[----:B------:R-:W-:Y:S02]  /*1590*/  ULOP3.LUT UR31, UR31, 0x800, URZ, 0xc0, !UPT ;  /* 0x000008001f1f7892 */ /* 0x000fe4000f8ec0ff */
[----:B------:R-:W-:-:S02]  /*15a0*/  ULOP3.LUT UR30, UR30, 0x1000, URZ, 0xc0, !UPT ;  /* 0x000010001e1e7892 */ /* 0x000fc4000f8ec0ff */
[----:B------:R-:W-:Y:S02]  /*15b0*/  USHF.L.U32 UR27, UR34, UR27, URZ ;  /* 0x0000001b221b7299 */ /* 0x000fe400080006ff */
[----:B------:R-:W-:Y:S01]  /*15c0*/  USHF.L.U32 UR26, UR33, UR26, URZ ;  /* 0x0000001a211a7299 */ /* 0x000fe200080006ff */
[----:B------:R-:W-:Y:S11]  /*15d0*/  BRA.U UP1, `(.L_x_19) ;  /* 0x0000000101447547 */ /* 0x000ff6000b800000 */
[----:B------:R-:W2:Y:S01]  /*15e0*/  LDCU.128 UR8, c[0x0][0xb10] ;  /* 0x00016200ff0877ac */ /* 0x000ea20008000c00 */
[----:B------:R-:W3:Y:S01]  /*15f0*/  LDCU UR12, c[0x0][0xb0c] ;  /* 0x00016180ff0c77ac */ /* 0x000ee20008000800 */
[----:B------:R-:W4:Y:S01]  /*1600*/  LDCU UR13, c[0x0][0xb20] ;  /* 0x00016400ff0d77ac */ /* 0x000f220008000800 */
[----:B--2---:R-:W-:Y:S02]  /*1610*/  UIMAD.WIDE.U32 UR6, UR16, UR8, URZ ;  /* 0x00000008100672a5 */ /* 0x004fe4000f8e00ff */
[----:B------:R-:W-:Y:S02]  /*1620*/  UIMAD.WIDE.U32 UR4, UR20, UR11, URZ ;  /* 0x0000000b140472a5 */ /* 0x000fe4000f8e00ff */
[----:B---3--:R-:W-:Y:S02]  /*1630*/  UISETP.NE.AND UP2, UPT, UR12, 0x1, UPT ;  /* 0x000000010c00788c */ /* 0x008fe4000bf45270 */
[----:B------:R-:W-:Y:S01]  /*1640*/  UISETP.NE.AND UP1, UPT, UR10, 0x1, UPT ;  /* 0x000000010a00788c */ /* 0x000fe2000bf25270 */
[----:B------:R-:W-:-:S02]  /*1650*/  UMOV UR6, UR7 ;  /* 0x0000000700067c82 */ /* 0x000fc40008000000 */
[----:B------:R-:W-:Y:S01]  /*1660*/  UMOV UR4, UR5 ;  /* 0x0000000500047c82 */ /* 0x000fe20008000000 */
[----:B------:R-:W-:Y:S02]  /*1670*/  USHF.R.U32.HI UR6, URZ, UR9, UR6 ;  /* 0x00000009ff067299 */ /* 0x000fe40008011606 */
[----:B----4-:R-:W-:Y:S02]  /*1680*/  USHF.R.U32.HI UR4, URZ, UR13, UR4 ;  /* 0x0000000dff047299 */ /* 0x010fe40008011604 */
[----:B------:R-:W-:Y:S02]  /*1690*/  USEL UR5, UR16, UR6, !UP2 ;  /* 0x0000000610057287 */ /* 0x000fe4000d000000 */
[----:B------:R-:W-:-:S04]  /*16a0*/  USEL UR4, UR20, UR4, !UP1 ;  /* 0x0000000414047287 */ /* 0x000fc8000c800000 */
[----:B------:R-:W-:Y:S02]  /*16b0*/  UIADD3 UR6, UPT, UPT, UR5, -UR4, URZ ;  /* 0x8000000405067290 */ /* 0x000fe4000fffe0ff */
[----:B------:R-:W-:Y:S02]  /*16c0*/  UIADD3 UR4, UPT, UPT, -UR5, UR4, URZ ;  /* 0x0000000405047290 */ /* 0x000fe4000fffe1ff */
[----:B------:R-:W-:Y:S02]  /*16d0*/  UIMAD UR20, UR6, UR10, UR20 ;  /* 0x0000000a061472a4 */ /* 0x000fe4000f8e0214 */
[----:B------:R-:W-:-:S12]  /*16e0*/  UIMAD UR16, UR4, UR12, UR16 ;  /* 0x0000000c041072a4 */ /* 0x000fd8000f8e0210 */
.L_x_19:
[----:B------:R-:W-:Y:S05]  /*16f0*/  BRA.U !UP5, `(.L_x_20) ;  /* 0x000000010d0c7547 */ /* 0x000fea000b800000 */
[----:B------:R-:W-:Y:S01]  /*1700*/  UCGABAR_WAIT ;  /* 0x0000000000007dc7 */ /* 0x000fe20008000000 */
[----:B------:R-:W-:Y:S01]  /*1710*/  CCTL.IVALL ;  /* 0x00000000ff00798f */ /* 0x000fe20002000000 */
[----:B------:R-:W-:Y:S05]  /*1720*/  BRA `(.L_x_21) ;  /* 0x0000000000047947 */ /* 0x000fea0003800000 */
.L_x_20:
[----:B------:R-:W-:Y:S06]  /*1730*/  BAR.SYNC.DEFER_BLOCKING 0x0 ;  /* 0x0000000000007b1d */ /* 0x000fec0000010000 */
.L_x_21:
[----:B------:R-:W-:Y:S05]  /*1740*/  BRA.U UP0, `(.L_x_22) ;  /* 0x0000001100e87547 */ /* 0x000fea000b800000 */
[----:B------:R-:W2:Y:S01]  /*1750*/  LDCU UR7, c[0x0][0x38c] ;  /* 0x00007180ff0777ac */ /* 0x000ea20008000800 */
[----:B------:R-:W3:Y:S01]  /*1760*/  S2UR UR8, SR_CgaCtaId ;  /* 0x00000000000879c3 */ /* 0x000ee20000008800 */
[----:B------:R-:W-:Y:S01]  /*1770*/  PLOP3.LUT P1, PT, PT, PT, UP3, 0x80, 0x8 ;  /* 0x000000000008781c */ /* 0x000fe20003f2f038 */
[----:B------:R-:W-:Y:S01]  /*1780*/  IMAD.MOV.U32 R12, RZ, RZ, 0x1 ;  /* 0x00000001ff0c7424 */ /* 0x000fe200078e00ff */
[----:B------:R-:W-:Y:S01]  /*1790*/  UMOV UR21, 0x400 ;  /* 0x0000040000157882 */ /* 0x000fe20000000000 */
[----:B------:R-:W-:Y:S01]  /*17a0*/  UISETP.NE.AND UP1, UPT, UR17, URZ, UPT ;  /* 0x000000ff1100728c */ /* 0x000fe2000bf25270 */
[----:B------:R-:W-:Y:S01]  /*17b0*/  ISETP.EQ.OR P2, PT, R0, RZ, P3 ;  /* 0x000000ff0000720c */ /* 0x000fe20001f42670 */
[----:B------:R-:W-:Y:S01]  /*17c0*/  USHF.L.U32 UR5, UR32, 0x5, URZ ;  /* 0x0000000520057899 */ /* 0x000fe200080006ff */
[----:B------:R-:W-:Y:S02]  /*17d0*/  PLOP3.LUT P1, PT, P1, PT, PT, 0x8, 0x80 ;  /* 0x000000000080781c */ /* 0x000fe40000f2e170 */
[----:B------:R-:W-:Y:S01]  /*17e0*/  CS2R R10, SRZ ;  /* 0x00000000000a7805 */ /* 0x000fe2000001ff00 */
[----:B------:R-:W-:Y:S01]  /*17f0*/  IMAD.MOV.U32 R9, RZ, RZ, RZ ;  /* 0x000000ffff097224 */ /* 0x000fe200078e00ff */
[----:B------:R-:W4:Y:S01]  /*1800*/  LDCU UR43, c[0x0][0x370] ;  /* 0x00006e00ff2b77ac */ /* 0x000f220008000800 */
[----:B------:R-:W-:Y:S01]  /*1810*/  IMAD.MOV.U32 R8, RZ, RZ, 0x1 ;  /* 0x00000001ff087424 */ /* 0x000fe200078e00ff */
[----:B------:R-:W-:Y:S01]  /*1820*/  USEL UR25, UR38, 0x2, UP1 ;  /* 0x0000000226197887 */ /* 0x000fe20008800000 */
[----:B------:R-:W1:Y:S01]  /*1830*/  LDCU.64 UR28, c[0x0][0x348] ;  /* 0x00006900ff1c77ac */ /* 0x000e620008000a00 */
[----:B--2---:R-:W-:-:S02]  /*1840*/  UIADD3 UR6, UPT, UPT, UR7, 0x3f, URZ ;  /* 0x0000003f07067890 */ /* 0x004fc4000fffe0ff */
[----:B------:R-:W-:Y:S02]  /*1850*/  UIADD3 UR48, UPT, UPT, UR7, 0x7e, URZ ;  /* 0x0000007e07307890 */ /* 0x000fe4000fffe0ff */
[----:B------:R-:W-:Y:S02]  /*1860*/  USHF.R.S32.HI UR4, URZ, 0x1f, UR6 ;  /* 0x0000001fff047899 */ /* 0x000fe40008011406 */
[----:B---3--:R-:W-:Y:S02]  /*1870*/  ULEA UR21, UR8, UR21, 0x18 ;  /* 0x0000001508157291 */ /* 0x008fe4000f8ec0ff */
[----:B------:R-:W-:Y:S02]  /*1880*/  ULEA.HI UR4, UR4, UR6, URZ, 0x6 ;  /* 0x0000000604047291 */ /* 0x000fe4000f8f30ff */
[----:B------:R-:W-:Y:S02]  /*1890*/  UIADD3 UR6, UPT, UPT, UR7, -0x1, URZ ;  /* 0xffffffff07067890 */ /* 0x000fe4000fffe0ff */
[----:B------:R-:W-:-:S02]  /*18a0*/  USHF.R.S32.HI UR45, URZ, 0x6, UR4 ;  /* 0x00000006ff2d7899 */ /* 0x000fc40008011404 */
[----:B------:R-:W-:Y:S02]  /*18b0*/  UISETP.GE.U32.AND UP2, UPT, UR6, -0x7f, UPT ;  /* 0xffffff810600788c */ /* 0x000fe4000bf46070 */
[----:B------:R-:W-:Y:S01]  /*18c0*/  UISETP.LT.U32.AND UP0, UPT, UR45, 0x5, UPT ;  /* 0x000000052d00788c */ /* 0x000fe2000bf01070 */
[----:B------:R-:W2:Y:S03]  /*18d0*/  LDCU UR41, c[0x0][0x374] ;  /* 0x00006e80ff2977ac */ /* 0x000ea60008000800 */
[----:B------:R-:W-:Y:S02]  /*18e0*/  USEL UR44, UR45, 0x5, UP0 ;  /* 0x000000052d2c7887 */ /* 0x000fe40008000000 */
[----:B------:R-:W-:Y:S02]  /*18f0*/  ULOP3.LUT UR46, UR5, 0x20, URZ, 0xe2, !UPT ;  /* 0x00000020052e7892 */ /* 0x000fe4000f8ee2ff */
[----:B------:R-:W-:-:S02]  /*1900*/  UIADD3 UR24, UPT, UPT, UR44, -0x1, URZ ;  /* 0xffffffff2c187890 */ /* 0x000fc4000fffe0ff */
[----:B------:R-:W-:Y:S02]  /*1910*/  @UP2 UIADD3 UR24, UPT, UPT, UR44, URZ, URZ ;  /* 0x000000ff2c182290 */ /* 0x000fe4000fffe0ff */
[----:B------:R-:W-:Y:S02]  /*1920*/  UIADD3 UR38, UPT, UPT, UR21, 0x4400, UR31 ;  /* 0x0000440015267890 */ /* 0x000fe4000fffe01f */
[----:B------:R-:W-:Y:S02]  /*1930*/  UIADD3 UR37, UPT, UPT, UR21, 0x9400, UR30 ;  /* 0x0000940015257890 */ /* 0x000fe4000fffe01e */
[----:B------:R-:W-:Y:S02]  /*1940*/  UIADD3 UR47, UPT, UPT, UR45, -UR44, URZ ;  /* 0x8000002c2d2f7290 */ /* 0x000fe4000fffe0ff */
[----:B------:R-:W-:Y:S01]  /*1950*/  UIADD3 UR24, UPT, UPT, UR24, 0x1, URZ ;  /* 0x0000000118187890 */ /* 0x000fe2000fffe0ff */
[----:B-12-4-:R-:W-:-:S11]  /*1960*/  UMOV UR7, URZ ;  /* 0x000000ff00077c82 */ /* 0x016fd60008000000 */
.L_x_42:
[----:B-1----:R-:W1:Y:S02]  /*1970*/  S2UR UR4, SR_CgaCtaId ;  /* 0x00000000000479c3 */ /* 0x002e640000008800 */
[----:B-1----:R-:W-:-:S09]  /*1980*/  UISETP.NE.AND UP0, UPT, UR4, URZ, UPT ;  /* 0x000000ff0400728c */ /* 0x002fd2000bf05270 */
[----:B------:R-:W-:Y:S05]  /*1990*/  BRA.U UP0, `(.L_x_23) ;  /* 0x0000000100287547 */ /* 0x000fea000b800000 */
[----:B------:R-:W-:Y:S02]  /*19a0*/  LEA R0, R9, UR21, 0x3 ;  /* 0x0000001509007c11 */ /* 0x000fe4000f8e18ff */
[----:B------:R-:W-:-:S04]  /*19b0*/  SHF.L.U32 R3, R8, 0x1f, RZ ;  /* 0x0000001f08037819 */ /* 0x000fc800000006ff */
[----:B------:R-:W1:Y:S02]  /*19c0*/  SYNCS.PHASECHK.TRANS64.TRYWAIT P0, [R0+URZ+0xf0], R3 ;  /* 0x0000f003000075a7 */ /* 0x000e6400080011ff */
[----:B-1----:R-:W-:Y:S05]  /*19d0*/  @!P0 BRA `(.L_x_24) ;  /* 0x0000005c00e48947 */ /* 0x002fea0003800000 */
.L_x_113:
[----:B------:R2:W-:Y:S01]  /*19e0*/  SYNCS.ARRIVE.TRANS64.A1T0 RZ, [R0+URZ+0xe0], RZ ;  /* 0x0000e0ff00ff79a7 */ /* 0x0005e200081000ff */
[----:B------:R-:W-:-:S05]  /*19f0*/  VIADD R9, R9, 0x1 ;  /* 0x0000000109097836 */ /* 0x000fca0000000000 */
[----:B------:R-:W-:-:S04]  /*1a00*/  ISETP.NE.AND P0, PT, R9, 0x2, PT ;  /* 0x000000020900780c */ /* 0x000fc80003f05270 */
[----:B-1----:R-:W-:Y:S02]  /*1a10*/  SEL R3, RZ, 0x1, P0 ;  /* 0x00000001ff037807 */ /* 0x002fe40000000000 */
[----:B------:R-:W-:Y:S02]  /*1a20*/  SEL R9, R9, RZ, P0 ;  /* 0x000000ff09097207 */ /* 0x000fe40000000000 */
[----:B------:R-:W-:-:S07]  /*1a30*/  LOP3.LUT R8, R8, R3, RZ, 0x3c, !PT ;  /* 0x0000000308087212 */ /* 0x000fce00078e3cff */
.L_x_23:
[----:B------:R-:W-:Y:S01]  /*1a40*/  ULEA UR4, UR7, UR21, 0x3 ;  /* 0x0000001507047291 */ /* 0x000fe2000f8e18ff */
[----:B--2---:R-:W-:Y:S01]  /*1a50*/  SHF.L.U32 R0, R12, 0x1f, RZ ;  /* 0x0000001f0c007819 */ /* 0x004fe200000006ff */
[----:B------:R-:W-:Y:S02]  /*1a60*/  UISETP.GE.U32.AND UP0, UPT, UR48, 0x7f, UPT ;  /* 0x0000007f3000788c */ /* 0x000fe4000bf06070 */
[----:B------:R-:W-:Y:S02]  /*1a70*/  ULEA UR11, UR20, UR49, 0x1 ;  /* 0x00000031140b7291 */ /* 0x000fe4000f8e08ff */
[----:B------:R-:W-:Y:S02]  /*1a80*/  ULEA UR35, UR16, UR46, 0x6 ;  /* 0x0000002e10237291 */ /* 0x000fe4000f8e30ff */
[----:B------:R-:W-:Y:S01]  /*1a90*/  USHF.L.U32 UR11, UR11, 0x6, URZ ;  /* 0x000000060b0b7899 */ /* 0x000fe200080006ff */
[----:B------:R1:W2:Y:S01]  /*1aa0*/  SYNCS.PHASECHK.TRANS64.TRYWAIT P0, [UR4+0x28], R0 ;  /* 0x00002800ff0075a7 */ /* 0x0002a20008001104 */
[----:B------:R-:W-:Y:S01]  /*1ab0*/  UMOV UR6, URZ ;  /* 0x000000ff00067c82 */ /* 0x000fe20008000000 */
[----:B------:R-:W-:Y:S09]  /*1ac0*/  BRA.U !UP0, `(.L_x_25) ;  /* 0x0000000108c07547 */ /* 0x000ff2000b800000 */
[----:B------:R-:W-:Y:S01]  /*1ad0*/  UMOV UR13, URZ ;  /* 0x000000ff000d7c82 */ /* 0x000fe20008000000 */
[----:B------:R-:W-:-:S05]  /*1ae0*/  UMOV UR4, UR7 ;  /* 0x0000000700047c82 */ /* 0x000fca0008000000 */
.L_x_31:
[----:B------:R-:W-:Y:S01]  /*1af0*/  ULEA UR33, UR4, UR21, 0x3 ;  /* 0x0000001504217291 */ /* 0x000fe2000f8e18ff */
[----:B--2---:R-:W-:Y:S01]  /*1b00*/  @!P3 MOV R2, 0x3000 ;  /* 0x000030000002b802 */ /* 0x004fe20000000f00 */
[----:B--2-4-:R-:W-:Y:S10]  /*1b10*/  @P0 BRA `(.L_x_26) ;  /* 0x00000000000c0947 */ /* 0x014ff40003800000 */
[----:B------:R-:W-:-:S04]  /*1b20*/  SHF.L.U32 R3, R12, 0x1f, RZ ;  /* 0x0000001f0c037819 */ /* 0x000fc800000006ff */
[----:B------:R-:W2:Y:S02]  /*1b30*/  SYNCS.PHASECHK.TRANS64.TRYWAIT P0, [UR33+0x28], R3 ;  /* 0x00002803ff0075a7 */ /* 0x000ea40008001121 */
[----:B--2---:R-:W-:Y:S05]  /*1b40*/  @!P0 BRA `(.L_x_27) ;  /* 0x0000005c009c8947 */ /* 0x004fea0003800000 */
.L_x_26:
[----:B------:R2:W-:Y:S01]  /*1b50*/  @!P3 SYNCS.ARRIVE.TRANS64 RZ, [UR33], R2 ;  /* 0x00000002ffffb9a7 */ /* 0x0005e20008000021 */
[----:B------:R-:W-:-:S04]  /*1b60*/  ULOP3.LUT UR5, UR25, 0x2, URZ, 0xfc, !UPT ;  /* 0x0000000219057892 */ /* 0x000fc8000f8efcff */
[----:B------:R-:W-:-:S09]  /*1b70*/  UISETP.NE.AND UP0, UPT, UR5, 0x2, UPT ;  /* 0x000000020500788c */ /* 0x000fd2000bf05270 */
[----:B------:R-:W-:Y:S05]  /*1b80*/  BRA.U UP0, `(.L_x_28) ;  /* 0x0000000100047547 */ /* 0x000fea000b800000 */
[----:B------:R-:W-:Y:S05]  /*1b90*/  BPT.TRAP 0x1 ;  /* 0x000000040000795c */ /* 0x000fea0000300000 */
.L_x_28:
[----:B------:R-:W-:Y:S04]  /*1ba0*/  BSSY.RECONVERGENT B0, `(.L_x_29) ;  /* 0x0000003000007945 */ /* 0x000fe80003800200 */
[----:B------:R-:W-:Y:S05]  /*1bb0*/  @P2 BRA `(.L_x_30) ;  /* 0x0000000000042947 */ /* 0x000fea0003800000 */
[----:B------:R-:W-:Y:S05]  /*1bc0*/  BPT.TRAP 0x1 ;  /* 0x000000040000795c */ /* 0x000fea0000300000 */
.L_x_30:
[----:B------:R-:W-:Y:S05]  /*1bd0*/  BSYNC.RECONVERGENT B0 ;  /* 0x0000000000007941 */ /* 0x000fea0003800200 */
.L_x_29:
[----:B------:R-:W-:Y:S02]  /*1be0*/  UIADD3 UR5, UPT, UPT, UR4, 0x1, URZ ;  /* 0x0000000104057890 */ /* 0x000fe4000fffe0ff */
[----:B------:R-:W-:Y:S02]  /*1bf0*/  ULEA UR32, UR4, UR31, 0xc ;  /* 0x0000001f04207291 */ /* 0x000fe4000f8e60ff */
[----:B------:R-:W-:Y:S02]  /*1c00*/  UISETP.NE.AND UP0, UPT, UR5, 0x5, UPT ;  /* 0x000000050500788c */ /* 0x000fe4000bf05270 */
[----:B------:R-:W-:Y:S02]  /*1c10*/  ULEA UR8, UR4, UR30, 0xd ;  /* 0x0000001e04087291 */ /* 0x000fe4000f8e68ff */
[----:B------:R-:W-:Y:S02]  /*1c20*/  USEL UR6, URZ, 0x1, UP0 ;  /* 0x00000001ff067887 */ /* 0x000fe40008000000 */
[----:B------:R-:W-:-:S02]  /*1c30*/  USEL UR7, UR5, URZ, UP0 ;  /* 0x000000ff05077287 */ /* 0x000fc40008000000 */
[----:B------:R-:W-:Y:S02]  /*1c40*/  UIADD3 UR4, UP0, UPT, UR28, 0x180, URZ ;  /* 0x000001801c047890 */ /* 0x000fe4000ff1e0ff */
[----:B------:R-:W-:Y:S01]  /*1c50*/  ULEA UR5, UR7, UR21, 0x3 ;  /* 0x0000001507057291 */ /* 0x000fe2000f8e18ff */
[----:B------:R-:W-:Y:S01]  /*1c60*/  LOP3.LUT R12, R12, UR6, RZ, 0x3c, !PT ;  /* 0x000000060c0c7c12 */ /* 0x000fe2000f8e3cff */
[----:B------:R-:W-:Y:S02]  /*1c70*/  USHF.L.U32 UR34, UR13, 0x6, URZ ;  /* 0x000000060d227899 */ /* 0x000fe400080006ff */
[----:B------:R-:W-:Y:S01]  /*1c80*/  UIADD3 UR13, UPT, UPT, UR13, 0x1, URZ ;  /* 0x000000010d0d7890 */ /* 0x000fe2000fffe0ff */
[----:B-1----:R-:W-:Y:S01]  /*1c90*/  SHF.L.U32 R0, R12, 0x1f, RZ ;  /* 0x0000001f0c007819 */ /* 0x002fe200000006ff */
[----:B------:R-:W-:Y:S02]  /*1ca0*/  UIADD3 UR14, UP1, UPT, UR28, 0x80, URZ ;  /* 0x000000801c0e7890 */ /* 0x000fe4000ff3e0ff */
[----:B------:R-:W-:Y:S01]  /*1cb0*/  UIADD3 UR32, UPT, UPT, UR21, 0x4400, UR32 ;  /* 0x0000440015207890 */ /* 0x000fe2000fffe020 */
[----:B------:R3:W4:Y:S01]  /*1cc0*/  SYNCS.PHASECHK.TRANS64.TRYWAIT P0, [UR5+0x28], R0 ;  /* 0x00002800ff0075a7 */ /* 0x0007220008001105 */
[----:B------:R-:W-:-:S02]  /*1cd0*/  UIADD3.X UR5, UPT, UPT, URZ, UR29, URZ, UP0, !UPT ;  /* 0x0000001dff057290 */ /* 0x000fc400087fe4ff */
[----:B------:R-:W-:Y:S02]  /*1ce0*/  UISETP.NE.AND UP0, UPT, UR13, UR24, UPT ;  /* 0x000000180d00728c */ /* 0x000fe4000bf05270 */
[----:B------:R-:W-:Y:S02]  /*1cf0*/  UIADD3.X UR15, UPT, UPT, URZ, UR29, URZ, UP1, !UPT ;  /* 0x0000001dff0f7290 */ /* 0x000fe40008ffe4ff */
[----:B------:R-:W-:Y:S02]  /*1d00*/  UPRMT UR16, URZ, 0x5410, UR27 ;  /* 0x00005410ff107896 */ /* 0x000fe4000800001b */
[----:B------:R-:W-:Y:S02]  /*1d10*/  UIADD3 UR8, UPT, UPT, UR21, 0x9400, UR8 ;  /* 0x0000940015087890 */ /* 0x000fe4000fffe008 */
[----:B------:R-:W-:Y:S01]  /*1d20*/  UPRMT UR6, URZ, 0x5410, UR26 ;  /* 0x00005410ff067896 */ /* 0x000fe2000800001a */
[----:B------:R-:W-:Y:S01]  /*1d30*/  UMOV UR18, 0x0 ;  /* 0x0000000000127882 */ /* 0x000fe20000000000 */
[----:B------:R-:W-:Y:S01]  /*1d40*/  UMOV UR19, 0x10000000 ;  /* 0x1000000000137882 */ /* 0x000fe20000000000 */
[----:B------:R-:W-:Y:S01]  /*1d50*/  UMOV UR12, UR36 ;  /* 0x00000024000c7c82 */ /* 0x000fe20008000000 */
[----:B------:R-:W-:Y:S01]  /*1d60*/  UMOV UR9, UR33 ;  /* 0x0000002100097c82 */ /* 0x000fe20008000000 */
[----:B------:R-:W-:Y:S01]  /*1d70*/  UMOV UR10, UR34 ;  /* 0x00000022000a7c82 */ /* 0x000fe20008000000 */
[----:B------:R-:W-:Y:S03]  /*1d80*/  UTMALDG.3D.MULTICAST [UR32], [UR14], UR16, desc[UR18] ;  /* 0x000012200e0073b4 */ /* 0x000fe60008011810 */
[----:B------:R1:W-:Y:S02]  /*1d90*/  UTMALDG.3D.MULTICAST [UR8], [UR4], UR6, desc[UR18] ;  /* 0x00001208040073b4 */ /* 0x0003e40008011806 */
[----:B-1----:R-:W-:Y:S01]  /*1da0*/  UMOV UR6, UR24 ;  /* 0x0000001800067c82 */ /* 0x002fe20008000000 */
[----:B------:R-:W-:Y:S01]  /*1db0*/  UMOV UR4, UR7 ;  /* 0x0000000700047c82 */ /* 0x000fe20008000000 */
[----:B---3--:R-:W-:Y:S05]  /*1dc0*/  BRA.U UP0, `(.L_x_31) ;  /* 0xfffffffd00487547 */ /* 0x008fea000b83ffff */
.L_x_25:
[----:B------:R-:W-:Y:S01]  /*1dd0*/  ULEA UR4, UR7, UR21, 0x3 ;  /* 0x0000001507047291 */ /* 0x000fe2000f8e18ff */
[----:B-1----:R-:W-:Y:S01]  /*1de0*/  SHF.L.U32 R0, R12, 0x1f, RZ ;  /* 0x0000001f0c007819 */ /* 0x002fe200000006ff */
[----:B------:R-:W-:Y:S01]  /*1df0*/  @!P1 SYNCS.ARRIVE.TRANS64.A1T0 RZ, [UR21+0x78], RZ ;  /* 0x000078ffffff99a7 */ /* 0x000fe20008100015 */
[----:B------:R-:W-:-:S06]  /*1e00*/  UISETP.GT.AND UP0, UPT, UR45, UR44, UPT ;  /* 0x0000002c2d00728c */ /* 0x000fcc000bf04270 */
[----:B--2-4-:R1:W2:Y:S03]  /*1e10*/  SYNCS.PHASECHK.TRANS64.TRYWAIT P0, [UR4+0x28], R0 ;  /* 0x00002800ff0075a7 */ /* 0x0142a60008001104 */
[----:B------:R-:W-:Y:S05]  /*1e20*/  BRA.U !UP0, `(.L_x_32) ;  /* 0x0000000108bc7547 */ /* 0x000fea000b800000 */
[----:B------:R-:W-:Y:S01]  /*1e30*/  UIADD3 UR13, UPT, UPT, UR47, UR6, URZ ;  /* 0x000000062f0d7290 */ /* 0x000fe2000fffe0ff */
[----:B------:R-:W-:-:S11]  /*1e40*/  UMOV UR4, UR7 ;  /* 0x0000000700047c82 */ /* 0x000fd60008000000 */
.L_x_38:
[----:B------:R-:W-:Y:S01]  /*1e50*/  ULEA UR17, UR4, UR21, 0x3 ;  /* 0x0000001504117291 */ /* 0x000fe2000f8e18ff */
[----:B--2---:R-:W-:Y:S01]  /*1e60*/  @!P3 MOV R2, 0x3000 ;  /* 0x000030000002b802 */ /* 0x004fe20000000f00 */
[----:B--2-4-:R-:W-:Y:S10]  /*1e70*/  @P0 BRA `(.L_x_33) ;  /* 0x00000000000c0947 */ /* 0x014ff40003800000 */
[----:B------:R-:W-:-:S04]  /*1e80*/  SHF.L.U32 R3, R12, 0x1f, RZ ;  /* 0x0000001f0c037819 */ /* 0x000fc800000006ff */
[----:B------:R-:W2:Y:S02]  /*1e90*/  SYNCS.PHASECHK.TRANS64.TRYWAIT P0, [UR17+0x28], R3 ;  /* 0x00002803ff0075a7 */ /* 0x000ea40008001111 */
[----:B--2---:R-:W-:Y:S05]  /*1ea0*/  @!P0 BRA `(.L_x_34) ;  /* 0x0000005800dc8947 */ /* 0x004fea0003800000 */
.L_x_33:
[----:B------:R2:W-:Y:S01]  /*1eb0*/  @!P3 SYNCS.ARRIVE.TRANS64 RZ, [UR17], R2 ;  /* 0x00000002ffffb9a7 */ /* 0x0005e20008000011 */
[----:B------:R-:W-:-:S04]  /*1ec0*/  ULOP3.LUT UR5, UR25, 0x2, URZ, 0xfc, !UPT ;  /* 0x0000000219057892 */ /* 0x000fc8000f8efcff */
[----:B------:R-:W-:-:S09]  /*1ed0*/  UISETP.NE.AND UP0, UPT, UR5, 0x2, UPT ;  /* 0x000000020500788c */ /* 0x000fd2000bf05270 */
[----:B------:R-:W-:Y:S05]  /*1ee0*/  BRA.U UP0, `(.L_x_35) ;  /* 0x0000000100047547 */ /* 0x000fea000b800000 */
[----:B------:R-:W-:Y:S05]  /*1ef0*/  BPT.TRAP 0x1 ;  /* 0x000000040000795c */ /* 0x000fea0000300000 */
.L_x_35:
[----:B------:R-:W-:Y:S04]  /*1f00*/  BSSY.RECONVERGENT B0, `(.L_x_36) ;  /* 0x0000003000007945 */ /* 0x000fe80003800200 */
[----:B------:R-:W-:Y:S05]  /*1f10*/  @P2 BRA `(.L_x_37) ;  /* 0x0000000000042947 */ /* 0x000fea0003800000 */
[----:B------:R-:W-:Y:S05]  /*1f20*/  BPT.TRAP 0x1 ;  /* 0x000000040000795c */ /* 0x000fea0000300000 */
.L_x_37:
[----:B------:R-:W-:Y:S05]  /*1f30*/  BSYNC.RECONVERGENT B0 ;  /* 0x0000000000007941 */ /* 0x000fea0003800200 */
.L_x_36:
[----:B------:R-:W-:Y:S02]  /*1f40*/  UIADD3 UR5, UPT, UPT, UR4, 0x1, URZ ;  /* 0x0000000104057890 */ /* 0x000fe4000fffe0ff */
[----:B------:R-:W-:Y:S02]  /*1f50*/  UIADD3 UR14, UP1, UPT, UR28, 0x80, URZ ;  /* 0x000000801c0e7890 */ /* 0x000fe4000ff3e0ff */
[----:B------:R-:W-:Y:S02]  /*1f60*/  UISETP.NE.AND UP0, UPT, UR5, 0x5, UPT ;  /* 0x000000050500788c */ /* 0x000fe4000bf05270 */
[----:B------:R-:W-:Y:S02]  /*1f70*/  ULEA UR16, UR4, UR38, 0xc ;  /* 0x0000002604107291 */ /* 0x000fe4000f8e60ff */
[----:B------:R-:W-:Y:S02]  /*1f80*/  USEL UR8, URZ, 0x1, UP0 ;  /* 0x00000001ff087887 */ /* 0x000fe40008000000 */
[----:B------:R-:W-:-:S02]  /*1f90*/  USEL UR7, UR5, URZ, UP0 ;  /* 0x000000ff05077287 */ /* 0x000fc40008000000 */
[----:B------:R-:W-:Y:S02]  /*1fa0*/  UIADD3 UR22, UP0, UPT, UR28, 0x180, URZ ;  /* 0x000001801c167890 */ /* 0x000fe4000ff1e0ff */
[----:B------:R-:W-:Y:S01]  /*1fb0*/  ULEA UR5, UR7, UR21, 0x3 ;  /* 0x0000001507057291 */ /* 0x000fe2000f8e18ff */
[----:B------:R-:W-:Y:S01]  /*1fc0*/  LOP3.LUT R12, R12, UR8, RZ, 0x3c, !PT ;  /* 0x000000080c0c7c12 */ /* 0x000fe2000f8e3cff */
[----:B------:R-:W-:Y:S02]  /*1fd0*/  ULEA UR8, UR4, UR37, 0xd ;  /* 0x0000002504087291 */ /* 0x000fe4000f8e68ff */
[----:B------:R-:W-:Y:S01]  /*1fe0*/  USHF.L.U32 UR18, UR6, 0x6, URZ ;  /* 0x0000000606127899 */ /* 0x000fe200080006ff */
[----:B-1----:R-:W-:Y:S01]  /*1ff0*/  SHF.L.U32 R0, R12, 0x1f, RZ ;  /* 0x0000001f0c007819 */ /* 0x002fe200000006ff */
[----:B------:R-:W-:Y:S02]  /*2000*/  UPRMT UR4, URZ, 0x5410, UR27 ;  /* 0x00005410ff047896 */ /* 0x000fe4000800001b */
[----:B------:R-:W-:Y:S01]  /*2010*/  UIADD3.X UR15, UPT, UPT, URZ, UR29, URZ, UP1, !UPT ;  /* 0x0000001dff0f7290 */ /* 0x000fe20008ffe4ff */
[----:B------:R3:W4:Y:S01]  /*2020*/  SYNCS.PHASECHK.TRANS64.TRYWAIT P0, [UR5+0x28], R0 ;  /* 0x00002800ff0075a7 */ /* 0x0007220008001105 */
[----:B------:R-:W-:-:S02]  /*2030*/  UPRMT UR5, URZ, 0x5410, UR26 ;  /* 0x00005410ff057896 */ /* 0x000fc4000800001a */
[----:B------:R-:W-:Y:S01]  /*2040*/  UIADD3.X UR23, UPT, UPT, URZ, UR29, URZ, UP0, !UPT ;  /* 0x0000001dff177290 */ /* 0x000fe200087fe4ff */
[----:B------:R-:W-:Y:S01]  /*2050*/  UMOV UR32, 0x0 ;  /* 0x0000000000207882 */ /* 0x000fe20000000000 */
[----:B------:R-:W-:Y:S01]  /*2060*/  UMOV UR33, 0x10000000 ;  /* 0x1000000000217882 */ /* 0x000fe20000000000 */
[----:B------:R-:W-:Y:S01]  /*2070*/  UMOV UR19, UR35 ;  /* 0x0000002300137c82 */ /* 0x000fe20008000000 */
[----:B------:R-:W-:Y:S01]  /*2080*/  UMOV UR20, UR36 ;  /* 0x0000002400147c82 */ /* 0x000fe20008000000 */
[----:B------:R-:W-:Y:S01]  /*2090*/  UMOV UR12, UR36 ;  /* 0x00000024000c7c82 */ /* 0x000fe20008000000 */
[----:B------:R-:W-:Y:S01]  /*20a0*/  UMOV UR9, UR17 ;  /* 0x0000001100097c82 */ /* 0x000fe20008000000 */
[----:B------:R-:W-:Y:S01]  /*20b0*/  UMOV UR10, UR18 ;  /* 0x00000012000a7c82 */ /* 0x000fe20008000000 */
[----:B------:R1:W-:Y:S01]  /*20c0*/  UTMALDG.3D.MULTICAST [UR16], [UR14], UR4, desc[UR32] ;  /* 0x000020100e0073b4 */ /* 0x0003e20008011804 */
[----:B------:R-:W-:-:S04]  /*20d0*/  UIADD3 UR6, UPT, UPT, UR6, 0x1, URZ ;  /* 0x0000000106067890 */ /* 0x000fc8000fffe0ff */
[----:B------:R-:W-:Y:S01]  /*20e0*/  UISETP.NE.AND UP0, UPT, UR6, UR13, UPT ;  /* 0x0000000d0600728c */ /* 0x000fe2000bf05270 */
[----:B------:R3:W-:Y:S01]  /*20f0*/  UTMALDG.3D.MULTICAST [UR8], [UR22], UR5, desc[UR32] ;  /* 0x00002008160073b4 */ /* 0x0007e20008011805 */
[----:B-1----:R-:W-:-:S07]  /*2100*/  UMOV UR4, UR7 ;  /* 0x0000000700047c82 */ /* 0x002fce0008000000 */
[----:B---3--:R-:W-:Y:S05]  /*2110*/  BRA.U UP0, `(.L_x_38) ;  /* 0xfffffffd004c7547 */ /* 0x008fea000b83ffff */
.L_x_32:
[C---:B------:R-:W-:Y:S01]  /*2120*/  LEA R3, R11.reuse, UR21, 0x3 ;  /* 0x000000150b037c11 */ /* 0x040fe2000f8e18ff */
[----:B------:R-:W-:Y:S01]  /*2130*/  NOP ;  /* 0x0000000000007918 */ /* 0x000fe20000000000 */
[----:B-1----:R-:W-:Y:S02]  /*2140*/  SHF.L.U32 R0, R10, 0x1f, RZ ;  /* 0x0000001f0a007819 */ /* 0x002fe400000006ff */
[----:B------:R-:W-:Y:S02]  /*2150*/  LEA R5, R11, UR21, 0x4 ;  /* 0x000000150b057c11 */ /* 0x000fe4000f8e20ff */
[----:B--2-4-:R-:W1:Y:S02]  /*2160*/  SYNCS.PHASECHK.TRANS64.TRYWAIT P0, [R3+URZ+0x80], R0 ;  /* 0x00008000030075a7 */ /* 0x014e6400080011ff */
[----:B-1----:R-:W-:Y:S05]  /*2170*/  @!P0 BRA `(.L_x_39) ;  /* 0x0000005800408947 */ /* 0x002fea0003800000 */
.L_x_116:
[----:B------:R-:W2:Y:S01]  /*2180*/  LDS.128 R4, [R5+0x110] ;  /* 0x0001100005047984 */ /* 0x000ea20000000c00 */
[----:B------:R-:W-:Y:S01]  /*2190*/  UISETP.GE.AND UP0, UPT, UR42, 0x1, UPT ;  /* 0x000000012a00788c */ /* 0x000fe2000bf06270 */
[----:B------:R-:W-:Y:S01]  /*21a0*/  @!PT LDS RZ, [RZ] ;  /* 0x00000000fffff984 */ /* 0x000fe20000000800 */
[----:B------:R-:W-:Y:S01]  /*21b0*/  @!PT LDS RZ, [RZ] ;  /* 0x00000000fffff984 */ /* 0x000fe20000000800 */
[----:B------:R-:W-:Y:S01]  /*21c0*/  @!PT LDS RZ, [RZ] ;  /* 0x00000000fffff984 */ /* 0x000fe20000000800 */
[----:B------:R-:W-:Y:S01]  /*21d0*/  @!PT LDS RZ, [RZ] ;  /* 0x00000000fffff984 */ /* 0x000fe20000000800 */
[----:B------:R3:W-:Y:S06]  /*21e0*/  MEMBAR.ALL.CTA ;  /* 0x0000000000007992 */ /* 0x0007ec0000008000 */
[----:B---3--:R-:W3:Y:S01]  /*21f0*/  FENCE.VIEW.ASYNC.S ;  /* 0x00000000000073c6 */ /* 0x008ee20000000000 */
[----:B--2---:R-:W-:-:S13]  /*2200*/  LOP3.LUT P0, RZ, R6, 0x1, RZ, 0xc0, !PT ;  /* 0x0000000106ff7812 */ /* 0x004fda000780c0ff */
[----:B---3--:R-:W-:Y:S01]  /*2210*/  VOTEU.ANY UP1, P0 ;  /* 0x0000000000ff7886 */ /* 0x008fe20000020100 */
[----:B------:R-:W-:-:S13]  /*2220*/  PLOP3.LUT P0, PT, PT, PT, UP1, 0x80, 0x8 ;  /* 0x000000000008781c */ /* 0x000fda0003f0f018 */
[----:B-1----:R-:W-:Y:S02]  /*2230*/  @P0 LOP3.LUT R0, R5, 0xffff, RZ, 0xc0, !PT ;  /* 0x0000ffff05000812 */ /* 0x002fe400078ec0ff */
[----:B------:R-:W-:Y:S02]  /*2240*/  @P0 MOV R2, R4 ;  /* 0x0000000400020202 */ /* 0x000fe40000000f00 */
[----:B------:R-:W-:Y:S01]  /*2250*/  @P0 R2UR UR5, R0 ;  /* 0x00000000000502ca */ /* 0x000fe200000e0000 */
[----:B------:R-:W-:Y:S01]  /*2260*/  VIADD R0, R3, 0x90 ;  /* 0x0000009003007836 */ /* 0x000fe20000000000 */
[----:B------:R-:W-:Y:S02]  /*2270*/  @P0 SHF.R.U32.HI R4, RZ, 0x10, R5 ;  /* 0x00000010ff040819 */ /* 0x000fe40000011605 */
[----:B------:R-:W-:Y:S02]  /*2280*/  @P0 R2UR UR6, R2 ;  /* 0x00000000020602ca */ /* 0x000fe400000e0000 */
[----:B------:R-:W-:-:S02]  /*2290*/  PRMT R0, RZ, 0x654, R0 ;  /* 0x00000654ff007816 */ /* 0x000fc40000000000 */
[----:B------:R-:W-:Y:S02]  /*22a0*/  @P0 R2UR UR4, R4 ;  /* 0x00000000040402ca */ /* 0x000fe400000e0000 */
[----:B------:R1:W-:Y:S03]  /*22b0*/  SYNCS.ARRIVE.TRANS64.RED.A1T0 RZ, [R0+URZ], RZ ;  /* 0x000000ff00ff79a7 */ /* 0x0003e600081004ff */
[----:B------:R-:W-:-:S04]  /*22c0*/  @UP1 UMOV UR39, UR5 ;  /* 0x0000000500271c82 */ /* 0x000fc80008000000 */
[----:B------:R-:W-:-:S04]  /*22d0*/  @UP1 UMOV UR40, UR6 ;  /* 0x0000000600281c82 */ /* 0x000fc80008000000 */
[----:B------:R-:W-:Y:S01]  /*22e0*/  @UP1 UMOV UR36, UR4 ;  /* 0x0000000400241c82 */ /* 0x000fe20008000000 */
[----:B------:R-:W-:Y:S05]  /*22f0*/  BRA.U !UP0, `(.L_x_40) ;  /* 0x0000000108d47547 */ /* 0x000fea000b800000 */
[----:B------:R-:W2:Y:S01]  /*2300*/  LDCU.128 UR12, c[0x0][0xb10] ;  /* 0x00016200ff0c77ac */ /* 0x000ea20008000c00 */
[----:B------:R-:W3:Y:S01]  /*2310*/  LDCU UR22, c[0x0][0xb20] ;  /* 0x00016400ff1677ac */ /* 0x000ee20008000800 */
[----:B------:R-:W4:Y:S01]  /*2320*/  LDCU UR20, c[0x0][0xb0c] ;  /* 0x00016180ff1477ac */ /* 0x000f220008000800 */
[----:B------:R-:W1:Y:S01]  /*2330*/  LDCU.64 UR8, c[0x0][0xb28] ;  /* 0x00016500ff0877ac */ /* 0x000e620008000a00 */
[----:B------:R-:W-:Y:S02]  /*2340*/  UISETP.NE.AND UP3, UPT, UR42, 0x1, UPT ;  /* 0x000000012a00788c */ /* 0x000fe4000bf65270 */
[----:B--2---:R-:W-:Y:S02]  /*2350*/  UIMAD.WIDE.U32 UR10, UR41, UR15, URZ ;  /* 0x0000000f290a72a5 */ /* 0x004fe4000f8e00ff */
[----:B------:R-:W-:Y:S02]  /*2360*/  UIMAD.WIDE.U32 UR4, UR43, UR12, URZ ;  /* 0x0000000c2b0472a5 */ /* 0x000fe4000f8e00ff */
[----:B------:R-:W-:-:S02]  /*2370*/  UISETP.NE.AND UP0, UPT, UR14, 0x1, UPT ;  /* 0x000000010e00788c */ /* 0x000fc4000bf05270 */
[----:B------:R-:W-:Y:S01]  /*2380*/  UIMAD.WIDE.U32 UR18, UR39, UR15, URZ ;  /* 0x0000000f271272a5 */ /* 0x000fe2000f8e00ff */
[----:B------:R-:W-:Y:S02]  /*2390*/  UMOV UR10, UR11 ;  /* 0x0000000b000a7c82 */ /* 0x000fe40008000000 */
[----:B------:R-:W-:Y:S01]  /*23a0*/  UMOV UR4, UR5 ;  /* 0x0000000500047c82 */ /* 0x000fe20008000000 */
[----:B---3--:R-:W-:Y:S02]  /*23b0*/  USHF.R.U32.HI UR10, URZ, UR22, UR10 ;  /* 0x00000016ff0a7299 */ /* 0x008fe4000801160a */
[----:B----4-:R-:W-:Y:S02]  /*23c0*/  UISETP.NE.AND UP2, UPT, UR20, 0x1, UPT ;  /* 0x000000011400788c */ /* 0x010fe4000bf45270 */
[----:B------:R-:W-:Y:S02]  /*23d0*/  USHF.R.U32.HI UR4, URZ, UR13, UR4 ;  /* 0x0000000dff047299 */ /* 0x000fe40008011604 */
[----:B------:R-:W-:-:S02]  /*23e0*/  USEL UR5, UR41, UR10, !UP0 ;  /* 0x0000000a29057287 */ /* 0x000fc4000c000000 */
[----:B------:R-:W-:Y:S02]  /*23f0*/  USEL UR6, UR43, UR4, !UP2 ;  /* 0x000000042b067287 */ /* 0x000fe4000d000000 */
[----:B-1----:R-:W-:Y:S01]  /*2400*/  UIMAD.WIDE.U32 UR10, UR5, UR8, URZ ;  /* 0x00000008050a72a5 */ /* 0x002fe2000f8e00ff */
[----:B------:R-:W-:Y:S01]  /*2410*/  UMOV UR4, UR19 ;  /* 0x0000001300047c82 */ /* 0x000fe20008000000 */
[----:B------:R-:W-:Y:S02]  /*2420*/  UIMAD.WIDE.U32 UR16, UR40, UR12, URZ ;  /* 0x0000000c281072a5 */ /* 0x000fe4000f8e00ff */
[----:B------:R-:W-:-:S03]  /*2430*/  UIMAD.WIDE.U32 UR18, UR6, UR8, URZ ;  /* 0x00000008061272a5 */ /* 0x000fc6000f8e00ff */
[----:B------:R-:W-:Y:S01]  /*2440*/  UMOV UR10, UR11 ;  /* 0x0000000b000a7c82 */ /* 0x000fe20008000000 */
[----:B------:R-:W-:Y:S02]  /*2450*/  USHF.R.U32.HI UR4, URZ, UR22, UR4 ;  /* 0x00000016ff047299 */ /* 0x000fe40008011604 */
[----:B------:R-:W-:Y:S01]  /*2460*/  @UP3 USHF.R.U32.HI UR5, URZ, UR9, UR10 ;  /* 0x00000009ff053299 */ /* 0x000fe2000801160a */
[----:B------:R-:W-:Y:S01]  /*2470*/  UMOV UR16, UR17 ;  /* 0x0000001100107c82 */ /* 0x000fe20008000000 */
[----:B------:R-:W-:Y:S01]  /*2480*/  UMOV UR18, UR19 ;  /* 0x0000001300127c82 */ /* 0x000fe20008000000 */
[----:B------:R-:W-:Y:S02]  /*2490*/  USHF.R.U32.HI UR13, URZ, UR13, UR16 ;  /* 0x0000000dff0d7299 */ /* 0x000fe40008011610 */
[----:B------:R-:W-:Y:S02]  /*24a0*/  USEL UR4, UR39, UR4, !UP0 ;  /* 0x0000000427047287 */ /* 0x000fe4000c000000 */
[----:B------:R-:W-:-:S02]  /*24b0*/  @UP3 USHF.R.U32.HI UR6, URZ, UR9, UR18 ;  /* 0x00000009ff063299 */ /* 0x000fc40008011612 */
[----:B------:R-:W-:Y:S02]  /*24c0*/  UIMAD UR10, UR42, UR5, URZ ;  /* 0x000000052a0a72a4 */ /* 0x000fe4000f8e02ff */
[----:B------:R-:W-:Y:S02]  /*24d0*/  USEL UR5, UR40, UR13, !UP2 ;  /* 0x0000000d28057287 */ /* 0x000fe4000d000000 */
[----:B------:R-:W-:Y:S02]  /*24e0*/  UIMAD UR12, UR42, UR6, URZ ;  /* 0x000000062a0c72a4 */ /* 0x000fe4000f8e02ff */
[----:B------:R-:W-:Y:S02]  /*24f0*/  UISETP.GE.AND UP0, UPT, UR4, UR10, UPT ;  /* 0x0000000a0400728c */ /* 0x000fe4000bf06270 */
[----:B------:R-:W-:Y:S02]  /*2500*/  UIMAD.WIDE.U32 UR10, UR4, UR8, URZ ;  /* 0x00000008040a72a5 */ /* 0x000fe4000f8e00ff */
[----:B------:R-:W-:-:S02]  /*2510*/  UISETP.GE.OR UP0, UPT, UR5, UR12, UP0 ;  /* 0x0000000c0500728c */ /* 0x000fc40008706670 */
        /* <DEDUP_REMOVED lines=19> */
.L_x_40:
[----:B------:R-:W2:Y:S02]  /*2650*/  LDCU UR4, c[0x0][0xb30] ;  /* 0x00016600ff0477ac */ /* 0x000ea40008000800 */
[----:B--2---:R-:W-:-:S09]  /*2660*/  UISETP.NE.AND UP0, UPT, UR4, 0x1, UPT ;  /* 0x000000010400788c */ /* 0x004fd2000bf05270 */
[----:B------:R-:W-:Y:S05]  /*2670*/  BRA.U UP0, `(.L_x_41) ;  /* 0x0000000100447547 */ /* 0x000fea000b800000 */
        /* <DEDUP_REMOVED lines=17> */
.L_x_41:
[----:B------:R-:W-:Y:S01]  /*2790*/  VIADD R11, R11, 0x1 ;  /* 0x000000010b0b7836 */ /* 0x000fe20000000000 */
[----:B------:R-:W-:Y:S01]  /*27a0*/  PLOP3.LUT P1, PT, PT, PT, PT, 0x80, 0x8 ;  /* 0x000000000008781c */ /* 0x000fe20003f2f070 */
[----:B------:R-:W-:Y:S02]  /*27b0*/  UIADD3 UR16, UPT, UPT, UR40, UR59, URZ ;  /* 0x0000003b28107290 */ /* 0x000fe4000fffe0ff */
[----:B------:R-:W-:Y:S01]  /*27c0*/  UIADD3 UR20, UPT, UPT, UR39, UR62, URZ ;  /* 0x0000003e27147290 */ /* 0x000fe2000fffe0ff */
[----:B------:R-:W-:-:S04]  /*27d0*/  ISETP.NE.AND P0, PT, R11, 0x2, PT ;  /* 0x000000020b00780c */ /* 0x000fc80003f05270 */
[----:B------:R-:W-:Y:S02]  /*27e0*/  SEL R3, RZ, 0x1, P0 ;  /* 0x00000001ff037807 */ /* 0x000fe40000000000 */
[----:B------:R-:W-:Y:S02]  /*27f0*/  SEL R11, R11, RZ, P0 ;  /* 0x000000ff0b0b7207 */ /* 0x000fe40000000000 */
[----:B------:R-:W-:Y:S01]  /*2800*/  LOP3.LUT R10, R10, R3, RZ, 0x3c, !PT ;  /* 0x000000030a0a7212 */ /* 0x000fe200078e3cff */
[----:B------:R-:W-:Y:S06]  /*2810*/  BRA.U UP1, `(.L_x_42) ;  /* 0xfffffff101547547 */ /* 0x000fec000b83ffff */
[----:B------:R-:W-:Y:S01]  /*2820*/  UIADD3 UR21, UPT, UPT, UR21, 0x28, URZ ;  /* 0x0000002815157890 */ /* 0x000fe2000fffe0ff */
[----:B------:R-:W-:-:S03]  /*2830*/  SHF.L.U32 R3, R12, 0x1f, RZ ;  /* 0x0000001f0c037819 */ /* 0x000fc600000006ff */
[----:B------:R-:W-:-:S09]  /*2840*/  ULEA UR4, UR7, UR21, 0x3 ;  /* 0x0000001507047291 */ /* 0x000fd2000f8e18ff */
[----:B------:R-:W2:Y:S02]  /*2850*/  SYNCS.PHASECHK.TRANS64.TRYWAIT P0, [UR4], R3 ;  /* 0x00000003ff0075a7 */ /* 0x000ea40008001104 */
[----:B--2---:R-:W-:Y:S05]  /*2860*/  @!P0 BRA `(.L_x_43) ;  /* 0x0000005000988947 */ /* 0x004fea0003800000 */
.L_x_118:
[----:B------:R-:W-:-:S04]  /*2870*/  UIADD3 UR4, UPT, UPT, UR7, 0x1, URZ ;  /* 0x0000000107047890 */ /* 0x000fc8000fffe0ff */
[----:B------:R-:W-:-:S04]  /*2880*/  UISETP.NE.AND UP0, UPT, UR4, 0x5, UPT ;  /* 0x000000050400788c */ /* 0x000fc8000bf05270 */
[----:B------:R-:W-:Y:S02]  /*2890*/  USEL UR6, URZ, 0x1, UP0 ;  /* 0x00000001ff067887 */ /* 0x000fe40008000000 */
[----:B------:R-:W-:-:S04]  /*28a0*/  USEL UR4, UR4, URZ, UP0 ;  /* 0x000000ff04047287 */ /* 0x000fc80008000000 */
[----:B------:R-:W-:Y:S01]  /*28b0*/  ULEA UR5, UR4, UR21, 0x3 ;  /* 0x0000001504057291 */ /* 0x000fe2000f8e18ff */
[----:B------:R-:W-:-:S04]  /*28c0*/  LOP3.LUT R2, R12, UR6, RZ, 0x3c, !PT ;  /* 0x000000060c027c12 */ /* 0x000fc8000f8e3cff */
[----:B-1----:R-:W-:-:S04]  /*28d0*/  SHF.L.U32 R3, R2, 0x1f, RZ ;  /* 0x0000001f02037819 */ /* 0x002fc800000006ff */
[----:B------:R-:W1:Y:S02]  /*28e0*/  SYNCS.PHASECHK.TRANS64.TRYWAIT P0, [UR5], R3 ;  /* 0x00000003ff0075a7 */ /* 0x000e640008001105 */
[----:B-1----:R-:W-:Y:S05]  /*28f0*/  @!P0 BRA `(.L_x_44) ;  /* 0x00000050008c8947 */ /* 0x002fea0003800000 */
.L_x_120:
        /* <DEDUP_REMOVED lines=9> */
.L_x_122:
        /* <DEDUP_REMOVED lines=9> */
.L_x_124:
[----:B------:R-:W-:-:S04]  /*2a20*/  UIADD3 UR4, UPT, UPT, UR4, 0x1, URZ ;  /* 0x0000000104047890 */ /* 0x000fc8000fffe0ff */
[----:B------:R-:W-:-:S04]  /*2a30*/  UISETP.NE.AND UP0, UPT, UR4, 0x5, UPT ;  /* 0x000000050400788c */ /* 0x000fc8000bf05270 */
[----:B------:R-:W-:Y:S02]  /*2a40*/  USEL UR5, URZ, 0x1, UP0 ;  /* 0x00000001ff057887 */ /* 0x000fe40008000000 */
[----:B------:R-:W-:-:S04]  /*2a50*/  USEL UR4, UR4, URZ, UP0 ;  /* 0x000000ff04047287 */ /* 0x000fc80008000000 */
[----:B------:R-:W-:Y:S01]  /*2a60*/  ULEA UR4, UR4, UR21, 0x3 ;  /* 0x0000001504047291 */ /* 0x000fe2000f8e18ff */
[----:B-1----:R-:W-:-:S04]  /*2a70*/  LOP3.LUT R3, R2, UR5, RZ, 0x3c, !PT ;  /* 0x0000000502037c12 */ /* 0x002fc8000f8e3cff */
[----:B------:R-:W-:Y:S01]  /*2a80*/  SHF.L.U32 R3, R3, 0x1f, RZ ;  /* 0x0000001f03037819 */ /* 0x000fe200000006ff */
[----:B------:R-:W-:-:S07]  /*2a90*/  IMAD.U32 R0, RZ, RZ, UR4 ;  /* 0x00000004ff007e24 */ /* 0x000fce000f8e00ff */
.L_x_47:
[----:B-1----:R1:W2:Y:S02]  /*2aa0*/  SYNCS.PHASECHK.TRANS64.TRYWAIT P0, [R0+URZ], R3 ;  /* 0x00000003000075a7 */ /* 0x0022a400080011ff */
[----:B--2---:R-:W-:Y:S05]  /*2ab0*/  @!P0 NANOSLEEP.SYNCS 0x989680 ;  /* 0x009896800000895d */ /* 0x004fea0003900000 */
[----:B------:R-:W2:Y:S02]  /*2ac0*/  @!P0 SYNCS.PHASECHK.TRANS64 P0, [R0+URZ], R3 ;  /* 0x00000003000085a7 */ /* 0x000ea400080010ff */
[----:B--2---:R-:W-:Y:S05]  /*2ad0*/  @P0 EXIT ;  /* 0x000000000000094d */ /* 0x004fea0003800000 */
[----:B------:R-:W-:Y:S05]  /*2ae0*/  BRA `(.L_x_47) ;  /* 0xfffffffc00ec7947 */ /* 0x000fea000383ffff */
.L_x_22:
[----:B------:R-:W2:Y:S02]  /*2af0*/  S2UR UR4, SR_CgaCtaId ;  /* 0x00000000000479c3 */ /* 0x000ea40000008800 */
[----:B--2---:R-:W-:-:S04]  /*2b00*/  UISETP.NE.AND UP0, UPT, UR4, URZ, UPT ;  /* 0x000000ff0400728c */ /* 0x004fc8000bf05270 */
[----:B------:R-:W-:-:S09]  /*2b10*/  UISETP.NE.OR UP0, UPT, UR17, 0x1, UP0 ;  /* 0x000000011100788c */ /* 0x000fd20008705670 */
[----:B------:R-:W-:Y:S05]  /*2b20*/  BRA.U UP0, `(.L_x_48) ;  /* 0x00000005004c7547 */ /* 0x000fea000b800000 */
[----:B------:R-:W2:Y:S01]  /*2b30*/  S2UR UR5, SR_CgaCtaId ;  /* 0x00000000000579c3 */ /* 0x000ea20000008800 */
[----:B------:R-:W-:Y:S01]  /*2b40*/  UMOV UR4, 0x400 ;  /* 0x0000040000047882 */ /* 0x000fe20000000000 */
[----:B------:R-:W-:Y:S01]  /*2b50*/  ISETP.GE.U32.AND P2, PT, R0, 0x4, PT ;  /* 0x000000040000780c */ /* 0x000fe20003f46070 */
[----:B------:R-:W-:Y:S01]  /*2b60*/  IMAD.MOV.U32 R12, RZ, RZ, 0x1 ;  /* 0x00000001ff0c7424 */ /* 0x000fe200078e00ff */
[----:B------:R-:W-:Y:S02]  /*2b70*/  CS2R R10, SRZ ;  /* 0x00000000000a7805 */ /* 0x000fe4000001ff00 */
[----:B------:R-:W-:Y:S01]  /*2b80*/  CS2R R8, SRZ ;  /* 0x0000000000087805 */ /* 0x000fe2000001ff00 */
[----:B--2---:R-:W-:-:S03]  /*2b90*/  ULEA UR6, UR5, UR4, 0x18 ;  /* 0x0000000405067291 */ /* 0x004fc6000f8ec0ff */
[----:B------:R-:W-:-:S09]  /*2ba0*/  UMOV UR5, URZ ;  /* 0x000000ff00057c82 */ /* 0x000fd20008000000 */
.L_x_52:
[----:B------:R-:W-:Y:S02]  /*2bb0*/  LEA R2, R8, UR6, 0x3 ;  /* 0x0000000608027c11 */ /* 0x000fe4000f8e18ff */
[----:B------:R-:W-:-:S03]  /*2bc0*/  SHF.L.U32 R5, R9, 0x1f, RZ ;  /* 0x0000001f09057819 */ /* 0x000fc600000006ff */
[----:B------:R-:W-:Y:S01]  /*2bd0*/  VIADD R4, R2, 0xf0 ;  /* 0x000000f002047836 */ /* 0x000fe20000000000 */
[----:B------:R-:W2:Y:S02]  /*2be0*/  SYNCS.PHASECHK.TRANS64.TRYWAIT P0, [R2+URZ+0xe0], R5 ;  /* 0x0000e005020075a7 */ /* 0x000ea400080011ff */
[----:B--2---:R-:W-:Y:S05]  /*2bf0*/  @!P0 BRA `(.L_x_49) ;  /* 0x0000005000148947 */ /* 0x004fea0003800000 */
.L_x_125:
[----:B------:R-:W-:Y:S01]  /*2c00*/  ULEA UR4, UR5, UR6, 0x3 ;  /* 0x0000000605047291 */ /* 0x000fe2000f8e18ff */
[----:B------:R-:W-:Y:S02]  /*2c10*/  PRMT R4, RZ, 0x654, R4 ;  /* 0x00000654ff047816 */ /* 0x000fe40000000004 */
[----:B--2---:R-:W-:Y:S01]  /*2c20*/  SHF.L.U32 R5, R12, 0x1f, RZ ;  /* 0x0000001f0c057819 */ /* 0x004fe200000006ff */
[----:B------:R-:W-:Y:S01]  /*2c30*/  UIADD3 UR7, UPT, UPT, UR4, 0x80, URZ ;  /* 0x0000008004077890 */ /* 0x000fe2000fffe0ff */
[----:B------:R2:W-:Y:S05]  /*2c40*/  SYNCS.ARRIVE.TRANS64.RED.A1T0 RZ, [R4+URZ], RZ ;  /* 0x000000ff04ff79a7 */ /* 0x0005ea00081004ff */
[----:B------:R-:W-:Y:S01]  /*2c50*/  IMAD.U32 R7, RZ, RZ, UR7 ;  /* 0x00000007ff077e24 */ /* 0x000fe2000f8e00ff */
[----:B------:R-:W3:Y:S04]  /*2c60*/  SYNCS.PHASECHK.TRANS64.TRYWAIT P0, [UR4+0x90], R5 ;  /* 0x00009005ff0075a7 */ /* 0x000ee80008001104 */
[----:B------:R-:W-:Y:S01]  /*2c70*/  PRMT R6, R0, 0x654, R7 ;  /* 0x0000065400067816 */ /* 0x000fe20000000007 */
[----:B--2---:R-:W-:Y:S01]  /*2c80*/  @!P2 IMAD.MOV.U32 R4, RZ, RZ, 0x10 ;  /* 0x00000010ff04a424 */ /* 0x004fe200078e00ff */
[----:B---3--:R-:W-:Y:S06]  /*2c90*/  @!P0 BRA `(.L_x_50) ;  /* 0x0000005000008947 */ /* 0x008fec0003800000 */
.L_x_127:
[----:B------:R-:W-:Y:S01]  /*2ca0*/  ULEA UR8, UR5, UR6, 0x4 ;  /* 0x0000000605087291 */ /* 0x000fe2000f8e20ff */
[----:B------:R-:W-:Y:S01]  /*2cb0*/  SEL R3, R6, R3, !P2 ;  /* 0x0000000306037207 */ /* 0x000fe20005000000 */
[----:B------:R-:W-:Y:S01]  /*2cc0*/  UIADD3 UR9, UPT, UPT, UR4, 0x80, URZ ;  /* 0x0000008004097890 */ /* 0x000fe2000fffe0ff */
[----:B--2---:R-:W-:Y:S01]  /*2cd0*/  LEA R2, R11, UR6, 0x3 ;  /* 0x000000060b027c11 */ /* 0x004fe2000f8e18ff */
[----:B------:R-:W-:Y:S01]  /*2ce0*/  UIADD3 UR8, UPT, UPT, UR8, 0x110, URZ ;  /* 0x0000011008087890 */ /* 0x000fe2000fffe0ff */
[----:B------:R-:W-:Y:S01]  /*2cf0*/  SHF.L.U32 R5, R10, 0x1f, RZ ;  /* 0x0000001f0a057819 */ /* 0x000fe200000006ff */
[----:B------:R2:W-:Y:S01]  /*2d00*/  @!P2 SYNCS.ARRIVE.TRANS64.RED RZ, [R3+URZ], R4 ;  /* 0x0000000403ffa9a7 */ /* 0x0005e200080004ff */
[----:B------:R-:W-:Y:S01]  /*2d10*/  UIADD3 UR4, UPT, UPT, UR5, 0x1, URZ ;  /* 0x0000000105047890 */ /* 0x000fe2000fffe0ff */
[----:B------:R-:W-:-:S03]  /*2d20*/  VIADD R8, R8, 0x1 ;  /* 0x0000000108087836 */ /* 0x000fc60000000000 */
[----:B------:R-:W-:Y:S02]  /*2d30*/  UISETP.NE.AND UP0, UPT, UR4, 0x2, UPT ;  /* 0x000000020400788c */ /* 0x000fe4000bf05270 */
[----:B------:R-:W-:Y:S06]  /*2d40*/  UGETNEXTWORKID.BROADCAST [UR8], [UR9] ;  /* 0x00000000080073ca */ /* 0x000fec0008000100 */
[----:B------:R-:W-:Y:S01]  /*2d50*/  USEL UR7, URZ, 0x1, UP0 ;  /* 0x00000001ff077887 */ /* 0x000fe20008000000 */
[----:B------:R-:W-:Y:S01]  /*2d60*/  ISETP.NE.AND P0, PT, R8, 0x2, PT ;  /* 0x000000020800780c */ /* 0x000fe20003f05270 */
[----:B------:R-:W-:Y:S01]  /*2d70*/  USEL UR5, UR4, URZ, UP0 ;  /* 0x000000ff04057287 */ /* 0x000fe20008000000 */
[----:B------:R-:W3:Y:S03]  /*2d80*/  SYNCS.PHASECHK.TRANS64.TRYWAIT P1, [R2+URZ+0x80], R5 ;  /* 0x00008005020075a7 */ /* 0x000ee600080211ff */
[----:B------:R-:W-:Y:S01]  /*2d90*/  LOP3.LUT R12, R12, UR7, RZ, 0x3c, !PT ;  /* 0x000000070c0c7c12 */ /* 0x000fe2000f8e3cff */
[----:B--23--:R-:W-:Y:S07]  /*2da0*/  @!P1 BRA `(.L_x_51) ;  /* 0x0000004c00d49947 */ /* 0x00cfee0003800000 */
.L_x_128:
[C---:B------:R-:W-:Y:S01]  /*2db0*/  LEA R4, R11.reuse, UR6, 0x4 ;  /* 0x000000060b047c11 */ /* 0x040fe2000f8e20ff */
[----:B--2---:R-:W-:Y:S01]  /*2dc0*/  VIADD R2, R2, 0x90 ;  /* 0x0000009002027836 */ /* 0x004fe20000000000 */
[----:B------:R-:W-:Y:S01]  /*2dd0*/  SEL R8, R8, RZ, P0 ;  /* 0x000000ff08087207 */ /* 0x000fe20000000000 */
[----:B------:R-:W-:-:S03]  /*2de0*/  VIADD R11, R11, 0x1 ;  /* 0x000000010b0b7836 */ /* 0x000fc60000000000 */
[----:B------:R-:W2:Y:S01]  /*2df0*/  LDS.128 R4, [R4+0x110] ;  /* 0x0001100004047984 */ /* 0x000ea20000000c00 */
[----:B------:R-:W-:Y:S02]  /*2e00*/  PRMT R2, RZ, 0x654, R2 ;  /* 0x00000654ff027816 */ /* 0x000fe40000000002 */
[C---:B------:R-:W-:Y:S01]  /*2e10*/  ISETP.NE.AND P1, PT, R11.reuse, 0x2, PT ;  /* 0x000000020b00780c */ /* 0x040fe20003f25270 */
[----:B------:R-:W-:Y:S01]  /*2e20*/  @!PT LDS RZ, [RZ] ;  /* 0x00000000fffff984 */ /* 0x000fe20000000800 */
[----:B------:R-:W-:Y:S01]  /*2e30*/  @!PT LDS RZ, [RZ] ;  /* 0x00000000fffff984 */ /* 0x000fe20000000800 */
[----:B------:R-:W-:Y:S01]  /*2e40*/  @!PT LDS RZ, [RZ] ;  /* 0x00000000fffff984 */ /* 0x000fe20000000800 */
[----:B------:R-:W-:Y:S01]  /*2e50*/  @!PT LDS RZ, [RZ] ;  /* 0x00000000fffff984 */ /* 0x000fe20000000800 */
[----:B------:R3:W-:Y:S06]  /*2e60*/  MEMBAR.ALL.CTA ;  /* 0x0000000000007992 */ /* 0x0007ec0000008000 */
[----:B---3--:R-:W3:Y:S01]  /*2e70*/  FENCE.VIEW.ASYNC.S ;  /* 0x00000000000073c6 */ /* 0x008ee20000000000 */
[----:B------:R-:W-:Y:S01]  /*2e80*/  SEL R11, R11, RZ, P1 ;  /* 0x000000ff0b0b7207 */ /* 0x000fe20000800000 */
[----:B---3--:R3:W-:Y:S01]  /*2e90*/  SYNCS.ARRIVE.TRANS64.RED.A1T0 RZ, [R2+URZ], RZ ;  /* 0x000000ff02ff79a7 */ /* 0x0087e200081004ff */
[----:B--2---:R-:W-:-:S02]  /*2ea0*/  LOP3.LUT P3, RZ, R6, 0x1, RZ, 0xc0, !PT ;  /* 0x0000000106ff7812 */ /* 0x004fc4000786c0ff */
[----:B------:R-:W-:-:S04]  /*2eb0*/  SEL R5, RZ, 0x1, P1 ;  /* 0x00000001ff057807 */ /* 0x000fc80000800000 */
[----:B------:R-:W-:Y:S02]  /*2ec0*/  LOP3.LUT R10, R10, R5, RZ, 0x3c, !PT ;  /* 0x000000050a0a7212 */ /* 0x000fe400078e3cff */
[----:B---3--:R-:W-:-:S04]  /*2ed0*/  SEL R2, RZ, 0x1, P0 ;  /* 0x00000001ff027807 */ /* 0x008fc80000000000 */
[----:B------:R-:W-:Y:S01]  /*2ee0*/  LOP3.LUT R9, R9, R2, RZ, 0x3c, !PT ;  /* 0x0000000209097212 */ /* 0x000fe200078e3cff */
[----:B------:R-:W-:Y:S06]  /*2ef0*/  @P3 BRA `(.L_x_52) ;  /* 0xfffffffc002c3947 */ /* 0x000fec000383ffff */
[----:B------:R-:W-:Y:S01]  /*2f00*/  ULEA UR4, UR5, UR6, 0x3 ;  /* 0x0000000605047291 */ /* 0x000fe2000f8e18ff */
[----:B------:R-:W-:-:S08]  /*2f10*/  SHF.L.U32 R3, R12, 0x1f, RZ ;  /* 0x0000001f0c037819 */ /* 0x000fd000000006ff */
[----:B------:R-:W2:Y:S02]  /*2f20*/  SYNCS.PHASECHK.TRANS64 P0, [UR4+0x90], R3 ;  /* 0x00009003ff0075a7 */ /* 0x000ea40008001004 */
[----:B--2---:R-:W-:Y:S05]  /*2f30*/  @P0 BRA `(.L_x_53) ;  /* 0x0000000000080947 */ /* 0x004fea0003800000 */
[----:B------:R-:W2:Y:S02]  /*2f40*/  SYNCS.PHASECHK.TRANS64.TRYWAIT P0, [UR4+0x90], R3 ;  /* 0x00009003ff0075a7 */ /* 0x000ea40008001104 */
[----:B--2---:R-:W-:Y:S05]  /*2f50*/  @!P0 BRA `(.L_x_54) ;  /* 0x0000004c007c8947 */ /* 0x004fea0003800000 */
.L_x_53:
[----:B------:R-:W-:-:S04]  /*2f60*/  UIADD3 UR7, UPT, UPT, UR5, 0x1, URZ ;  /* 0x0000000105077890 */ /* 0x000fc8000fffe0ff */
[----:B------:R-:W-:-:S04]  /*2f70*/  UISETP.NE.AND UP0, UPT, UR7, 0x2, UPT ;  /* 0x000000020700788c */ /* 0x000fc8000bf05270 */
[----:B------:R-:W-:Y:S02]  /*2f80*/  USEL UR8, URZ, 0x1, UP0 ;  /* 0x00000001ff087887 */ /* 0x000fe40008000000 */
[----:B------:R-:W-:-:S04]  /*2f90*/  USEL UR7, UR7, URZ, UP0 ;  /* 0x000000ff07077287 */ /* 0x000fc80008000000 */
[----:B------:R-:W-:Y:S01]  /*2fa0*/  ULEA UR7, UR7, UR6, 0x3 ;  /* 0x0000000607077291 */ /* 0x000fe2000f8e18ff */
[----:B--2---:R-:W-:-:S04]  /*2fb0*/  LOP3.LUT R3, R12, UR8, RZ, 0x3c, !PT ;  /* 0x000000080c037c12 */ /* 0x004fc8000f8e3cff */
[----:B------:R-:W-:-:S04]  /*2fc0*/  SHF.L.U32 R0, R3, 0x1f, RZ ;  /* 0x0000001f03007819 */ /* 0x000fc800000006ff */
[----:B------:R-:W2:Y:S02]  /*2fd0*/  SYNCS.PHASECHK.TRANS64 P0, [UR7+0x90], R0 ;  /* 0x00009000ff0075a7 */ /* 0x000ea40008001007 */
[----:B-12---:R-:W-:Y:S05]  /*2fe0*/  @P0 EXIT ;  /* 0x000000000000094d */ /* 0x006fea0003800000 */
[----:B------:R-:W-:Y:S02]  /*2ff0*/  SHF.L.U32 R3, R3, 0x1f, RZ ;  /* 0x0000001f03037819 */ /* 0x000fe400000006ff */
[----:B------:R-:W-:-:S07]  /*3000*/  MOV R0, UR7 ;  /* 0x0000000700007c02 */ /* 0x000fce0008000f00 */
.L_x_55:
[----:B-1----:R1:W2:Y:S02]  /*3010*/  SYNCS.PHASECHK.TRANS64.TRYWAIT P0, [R0+URZ+0x90], R3 ;  /* 0x00009003000075a7 */ /* 0x0022a400080011ff */
[----:B--2---:R-:W-:Y:S05]  /*3020*/  @!P0 NANOSLEEP.SYNCS 0x989680 ;  /* 0x009896800000895d */ /* 0x004fea0003900000 */
[----:B------:R-:W2:Y:S02]  /*3030*/  @!P0 SYNCS.PHASECHK.TRANS64 P0, [R0+URZ+0x90], R3 ;  /* 0x00009003000085a7 */ /* 0x000ea400080010ff */
[----:B--2---:R-:W-:Y:S05]  /*3040*/  @P0 EXIT ;  /* 0x000000000000094d */ /* 0x004fea0003800000 */
[----:B------:R-:W-:Y:S05]  /*3050*/  BRA `(.L_x_55) ;  /* 0xfffffffc00ec7947 */ /* 0x000fea000383ffff */
.L_x_48:
[----:B------:R-:W-:Y:S05]  /*3060*/  BRA.U UP4, `(.L_x_56) ;  /* 0x0000000d04a07547 */ /* 0x000fea000b800000 */
[----:B------:R-:W2:Y:S01]  /*3070*/  S2UR UR7, SR_CgaCtaId ;  /* 0x00000000000779c3 */ /* 0x000ea20000008800 */
[----:B------:R-:W-:Y:S01]  /*3080*/  UMOV UR4, 0x40 ;  /* 0x0000004000047882 */ /* 0x000fe20000000000 */
[----:B------:R-:W-:Y:S01]  /*3090*/  NOP ;  /* 0x0000000000007918 */ /* 0x000fe20000000000 */
[----:B------:R-:W-:Y:S01]  /*30a0*/  UMOV UR6, 0x400 ;  /* 0x0000040000067882 */ /* 0x000fe20000000000 */
[----:B--2---:R-:W-:Y:S02]  /*30b0*/  ULEA UR5, UR7, UR4, 0x18 ;  /* 0x0000000407057291 */ /* 0x004fe4000f8ec0ff */
[----:B------:R-:W-:-:S07]  /*30c0*/  ULEA UR6, UR7, UR6, 0x18 ;  /* 0x0000000607067291 */ /* 0x000fce000f8ec0ff */
[----:B------:R-:W2:Y:S02]  /*30d0*/  LDS.U8 R0, [UR5+0x1c] ;  /* 0x00001c05ff007984 */ /* 0x000ea40008000000 */
[----:B--2---:R-:W-:-:S13]  /*30e0*/  ISETP.NE.AND P0, PT, R0, RZ, PT ;  /* 0x000000ff0000720c */ /* 0x004fda0003f05270 */
[----:B------:R-:W-:Y:S05]  /*30f0*/  @P0 BRA `(.L_x_57) ;  /* 0x0000000000580947 */ /* 0x000fea0003800000 */
[----:B------:R-:W-:-:S13]  /*3100*/  ELECT P0, URZ, PT ;  /* 0x0000000000ff782f */ /* 0x000fda0003800000 */
[----:B------:R-:W-:Y:S05]  /*3110*/  @!P0 BRA `(.L_x_58) ;  /* 0x0000000000608947 */ /* 0x000fea0003800000 */
[----:B------:R-:W-:Y:S01]  /*3120*/  UMOV UR4, 0x10 ;  /* 0x0000001000047882 */ /* 0x000fe20000000000 */
[----:B------:R-:W-:Y:S01]  /*3130*/  HFMA2 R0, -RZ, RZ, 0, 5.9604644775390625e-08 ;  /* 0x00000001ff007431 */ /* 0x000fe200000001ff */
[----:B------:R-:W-:-:S03]  /*3140*/  MOV R3, 0xffff ;  /* 0x0000ffff00037802 */ /* 0x000fc60000000f00 */
[----:B------:R-:W-:Y:S04]  /*3150*/  DEPBAR.LE SB2, 0x36 ;  /* 0x0000ad800000791a */ /* 0x000fe80000000000 */
[----:B------:R-:W2:Y:S02]  /*3160*/  UTCATOMSWS.FIND_AND_SET.ALIGN UP0, UR4, UR4 ;  /* 0x00000004000475e3 */ /* 0x000ea40008000800 */
[----:B--2---:R-:W-:Y:S01]  /*3170*/  MOV R4, UR4 ;  /* 0x0000000400047c02 */ /* 0x004fe20008000f00 */
[----:B------:R-:W-:Y:S06]  /*3180*/  BRA.U UP0, `(.L_x_59) ;  /* 0x0000000100187547 */ /* 0x000fec000b800000 */
.L_x_60:
[----:B------:R-:W-:Y:S05]  /*3190*/  NANOSLEEP 0x64 ;  /* 0x000000640000795d */ /* 0x000fea0003800000 */
[----:B------:R-:W-:-:S05]  /*31a0*/  UMOV UR4, 0x10 ;  /* 0x0000001000047882 */ /* 0x000fca0000000000 */
[----:B------:R-:W-:Y:S04]  /*31b0*/  DEPBAR.LE SB2, 0x36 ;  /* 0x0000ad800000791a */ /* 0x000fe80000000000 */
[----:B------:R-:W2:Y:S02]  /*31c0*/  UTCATOMSWS.FIND_AND_SET.ALIGN UP0, UR4, UR4 ;  /* 0x00000004000475e3 */ /* 0x000ea40008000800 */
[----:B--2---:R-:W-:Y:S01]  /*31d0*/  MOV R4, UR4 ;  /* 0x0000000400047c02 */ /* 0x004fe20008000f00 */
[----:B------:R-:W-:Y:S05]  /*31e0*/  BRA.U !UP0, `(.L_x_60) ;  /* 0xfffffffd08e87547 */ /* 0x000fea000b83ffff */
.L_x_59:
[-C--:B------:R-:W-:Y:S02]  /*31f0*/  SHF.L.U32 R3, R3, R4.reuse, RZ ;  /* 0x0000000403037219 */ /* 0x080fe400000006ff */
[----:B------:R-:W-:Y:S01]  /*3200*/  SHF.L.U32 R0, R0, R4, RZ ;  /* 0x0000000400007219 */ /* 0x000fe200000006ff */
[----:B------:R-:W-:Y:S02]  /*3210*/  IMAD.SHL.U32 R4, R4, 0x20, RZ ;  /* 0x0000002004047824 */ /* 0x000fe400078e00ff */
[----:B------:R2:W-:Y:S04]  /*3220*/  ATOMS.OR RZ, [UR5+0x14], R3 ;  /* 0x00001403ffff798c */ /* 0x0005e8000b000005 */
[----:B------:R2:W-:Y:S04]  /*3230*/  ATOMS.OR RZ, [UR5+0x18], R0 ;  /* 0x00001800ffff798c */ /* 0x0005e8000b000005 */
[----:B------:R2:W-:Y:S01]  /*3240*/  STS [UR6+0x130], R4 ;  /* 0x00013004ff007988 */ /* 0x0005e20008000806 */
[----:B------:R-:W-:Y:S05]  /*3250*/  BRA `(.L_x_58) ;  /* 0x0000000000107947 */ /* 0x000fea0003800000 */
.L_x_57:
[----:B------:R-:W-:Y:S02]  /*3260*/  MOV R0, 0xffffffff ;  /* 0xffffffff00007802 */ /* 0x000fe40000000f00 */
[----:B------:R-:W-:-:S03]  /*3270*/  MOV R4, 0x32a0 ;  /* 0x000032a000047802 */ /* 0x000fc60000000f00 */
[----:B------:R2:W-:Y:S04]  /*3280*/  STS [UR6+0x130], R0 ;  /* 0x00013000ff007988 */ /* 0x0005e80008000806 */
[----:B-12--5:R-:W-:Y:S05]  /*3290*/  CALL.REL.NOINC `($__internal_1_$__cuda_sm10x_tcgen05_guardrail_trap_phase_invalid_during_alloc) ;  /* 0x0000005000387944 */ /* 0x026fea0003c00000 */
.L_x_58:
[----:B------:R-:W-:Y:S05]  /*32a0*/  WARPSYNC.ALL ;  /* 0x0000000000007948 */ /* 0x000fea0003800000 */
[----:B------:R-:W3:Y:S01]  /*32b0*/  S2UR UR4, SR_CgaCtaId ;  /* 0x00000000000479c3 */ /* 0x000ee20000008800 */
[----:B------:R-:W-:Y:S01]  /*32c0*/  UMOV UR17, 0x400 ;  /* 0x0000040000117882 */ /* 0x000fe20000000000 */
[----:B------:R-:W-:-:S06]  /*32d0*/  NOP ;  /* 0x0000000000007918 */ /* 0x000fcc0000000000 */
[----:B------:R-:W-:Y:S06]  /*32e0*/  BAR.ARV 0x6, 0xa0 ;  /* 0x0182800000007b1d */ /* 0x000fec0000002000 */
[----:B------:R-:W4:Y:S01]  /*32f0*/  LDCU UR5, c[0x0][0x38c] ;  /* 0x00007180ff0577ac */ /* 0x000f220008000800 */
[----:B------:R-:W-:Y:S01]  /*3300*/  LOP3.LUT R2, R2, 0xffff, RZ, 0xc0, !PT ;  /* 0x0000ffff02027812 */ /* 0x000fe200078ec0ff */
[----:B------:R-:W-:Y:S01]  /*3310*/  IMAD.MOV.U32 R11, RZ, RZ, 0x1 ;  /* 0x00000001ff0b7424 */ /* 0x000fe200078e00ff */
[----:B------:R-:W-:Y:S01]  /*3320*/  CS2R R8, SRZ ;  /* 0x0000000000087805 */ /* 0x000fe2000001ff00 */
[----:B------:R-:W1:Y:S01]  /*3330*/  LDCU UR8, c[0x0][0x38c] ;  /* 0x00007180ff0877ac */ /* 0x000e620008000800 */
[----:B------:R-:W-:Y:S01]  /*3340*/  R2UR UR19, R2 ;  /* 0x00000000021372ca */ /* 0x000fe200000e0000 */
[----:B------:R-:W-:Y:S01]  /*3350*/  IMAD.MOV.U32 R10, RZ, RZ, RZ ;  /* 0x000000ffff0a7224 */ /* 0x000fe200078e00ff */
[----:B------:R-:W-:Y:S01]  /*3360*/  UMOV UR22, URZ ;  /* 0x000000ff00167c82 */ /* 0x000fe20008000000 */
[----:B------:R-:W-:Y:S01]  /*3370*/  UMOV UR14, URZ ;  /* 0x000000ff000e7c82 */ /* 0x000fe20008000000 */
[----:B---3--:R-:W-:Y:S01]  /*3380*/  ULEA UR17, UR4, UR17, 0x18 ;  /* 0x0000001104117291 */ /* 0x008fe2000f8ec0ff */
[----:B------:R-:W-:Y:S01]  /*3390*/  UMOV UR26, 0x0 ;  /* 0x00000000001a7882 */ /* 0x000fe20000000000 */
[----:B------:R-:W-:-:S02]  /*33a0*/  UMOV UR27, 0x4200010 ;  /* 0x04200010001b7882 */ /* 0x000fc40000000000 */
[----:B------:R-:W-:Y:S02]  /*33b0*/  UIADD3 UR6, UPT, UPT, UR17, 0x4400, URZ ;  /* 0x0000440011067890 */ /* 0x000fe4000fffe0ff */
[----:B------:R-:W-:Y:S02]  /*33c0*/  UIADD3 UR7, UPT, UPT, UR17, 0x9400, URZ ;  /* 0x0000940011077890 */ /* 0x000fe4000fffe0ff */
[----:B----4-:R-:W-:Y:S01]  /*33d0*/  UIADD3 UR5, UPT, UPT, UR5, 0x3f, URZ ;  /* 0x0000003f05057890 */ /* 0x010fe2000fffe0ff */
[----:B--2---:R-:W2:Y:S01]  /*33e0*/  LDS R0, [UR17+0x130] ;  /* 0x00013011ff007984 */ /* 0x004ea20008000800 */
[----:B------:R-:W-:Y:S02]  /*33f0*/  USHF.R.U32.HI UR6, URZ, 0x4, UR6 ;  /* 0x00000004ff067899 */ /* 0x000fe40008011606 */
[----:B------:R-:W-:Y:S02]  /*3400*/  USHF.R.S32.HI UR4, URZ, 0x1f, UR5 ;  /* 0x0000001fff047899 */ /* 0x000fe40008011405 */
[----:B------:R-:W-:-:S02]  /*3410*/  ULOP3.LUT UR6, UR6, 0x3fff, URZ, 0xc0, !UPT ;  /* 0x00003fff06067892 */ /* 0x000fc4000f8ec0ff */
[----:B------:R-:W-:Y:S02]  /*3420*/  ULEA.HI UR4, UR4, UR5, URZ, 0x6 ;  /* 0x0000000504047291 */ /* 0x000fe4000f8f30ff */
[----:B------:R-:W-:Y:S02]  /*3430*/  USHF.R.U32.HI UR5, URZ, 0x4, UR7 ;  /* 0x00000004ff057899 */ /* 0x000fe40008011607 */
[----:B------:R-:W-:Y:S02]  /*3440*/  USHF.R.S32.HI UR28, URZ, 0x6, UR4 ;  /* 0x00000006ff1c7899 */ /* 0x000fe40008011404 */
[----:B------:R-:W-:Y:S02]  /*3450*/  ULOP3.LUT UR5, UR5, 0x3fff, URZ, 0xc0, !UPT ;  /* 0x00003fff05057892 */ /* 0x000fe4000f8ec0ff */
[----:B------:R-:W-:Y:S02]  /*3460*/  UISETP.LT.AND UP0, UPT, UR28, 0x1, UPT ;  /* 0x000000011c00788c */ /* 0x000fe4000bf01270 */
[----:B------:R-:W-:-:S02]  /*3470*/  ULOP3.LUT UR20, UR6, 0x10000, URZ, 0xfc, !UPT ;  /* 0x0001000006147892 */ /* 0x000fc4000f8efcff */
[----:B------:R-:W-:Y:S02]  /*3480*/  USEL UR29, UR28, 0x1, !UP0 ;  /* 0x000000011c1d7887 */ /* 0x000fe4000c000000 */
[----:B------:R-:W-:Y:S02]  /*3490*/  ULOP3.LUT UR21, UR5, 0x10000, URZ, 0xfc, !UPT ;  /* 0x0001000005157892 */ /* 0x000fe4000f8efcff */
[----:B------:R-:W-:Y:S02]  /*34a0*/  UIADD3 UR29, UPT, UPT, -UR29, URZ, URZ ;  /* 0x000000ff1d1d7290 */ /* 0x000fe4000fffe1ff */
[----:B-1----:R-:W-:Y:S01]  /*34b0*/  UISETP.GE.AND UP4, UPT, UR8, 0x1, UPT ;  /* 0x000000010800788c */ /* 0x002fe2000bf86270 */
[----:B------:R-:W-:Y:S01]  /*34c0*/  UMOV UR24, 0x0 ;  /* 0x0000000000187882 */ /* 0x000fe20000000000 */
[----:B------:R-:W-:Y:S01]  /*34d0*/  UMOV UR25, 0x4200010 ;  /* 0x0420001000197882 */ /* 0x000fe20000000000 */
[----:B--2---:R-:W-:-:S15]  /*34e0*/  R2UR UR30, R0 ;  /* 0x00000000001e72ca */ /* 0x004fde00000e0000 */
.L_x_67:
[----:B------:R-:W-:Y:S02]  /*34f0*/  LEA R0, R10, UR17, 0x3 ;  /* 0x000000110a007c11 */ /* 0x000fe4000f8e18ff */
[----:B------:R-:W-:Y:S02]  /*3500*/  SHF.L.U32 R5, R9, 0x1f, RZ ;  /* 0x0000001f09057819 */ /* 0x000fe400000006ff */
[----:B------:R-:W-:Y:S01]  /*3510*/  PLOP3.LUT P0, PT, PT, PT, UP4, 0x80, 0x8 ;  /* 0x000000000008781c */ /* 0x000fe20003f0f048 */
[----:B------:R-:W-:Y:S01]  /*3520*/  VIADD R3, R0, 0x90 ;  /* 0x0000009000037836 */ /* 0x000fe20000000000 */
[----:B-1----:R-:W1:Y:S02]  /*3530*/  SYNCS.PHASECHK.TRANS64.TRYWAIT P1, [R0+URZ+0x80], R5 ;  /* 0x00008005000075a7 */ /* 0x002e6400080211ff */
[----:B-1-3--:R-:W-:Y:S09]  /*3540*/  @!P1 BRA `(.L_x_61) ;  /* 0x0000004800189947 */ /* 0x00aff20003800000 */
.L_x_130:
[----:B------:R-:W-:Y:S01]  /*3550*/  LEA R4, R10, UR17, 0x4 ;  /* 0x000000110a047c11 */ /* 0x000fe2000f8e20ff */
[----:B------:R-:W-:Y:S01]  /*3560*/  @UP4 ULEA UR4, UR14, UR17, 0x3 ;  /* 0x000000110e044291 */ /* 0x000fe2000f8e18ff */
[----:B------:R-:W-:Y:S01]  /*3570*/  PLOP3.LUT P2, PT, PT, PT, PT, 0x80, 0x8 ;  /* 0x000000000008781c */ /* 0x000fe20003f4f070 */
[----:B------:R-:W-:Y:S01]  /*3580*/  ULEA UR23, UR22, UR17, 0x3 ;  /* 0x0000001116177291 */ /* 0x000fe2000f8e18ff */
[----:B------:R-:W-:Y:S02]  /*3590*/  PRMT R3, RZ, 0x654, R3 ;  /* 0x00000654ff037816 */ /* 0x000fe40000000003 */
[----:B-1----:R-:W1:Y:S01]  /*35a0*/  LDS.128 R4, [R4+0x110] ;  /* 0x0001100004047984 */ /* 0x002e620000000c00 */
[----:B------:R-:W-:Y:S02]  /*35b0*/  @P0 SHF.L.U32 R2, R8, 0x1f, RZ ;  /* 0x0000001f08020819 */ /* 0x000fe400000006ff */
[----:B------:R-:W-:Y:S01]  /*35c0*/  SHF.L.U32 R0, R11, 0x1f, RZ ;  /* 0x0000001f0b007819 */ /* 0x000fe200000006ff */
[----:B------:R-:W-:Y:S01]  /*35d0*/  @!PT LDS RZ, [RZ] ;  /* 0x00000000fffff984 */ /* 0x000fe20000000800 */
[----:B------:R-:W-:Y:S01]  /*35e0*/  @!PT LDS RZ, [RZ] ;  /* 0x00000000fffff984 */ /* 0x000fe20000000800 */
[----:B------:R-:W-:Y:S01]  /*35f0*/  @!PT LDS RZ, [RZ] ;  /* 0x00000000fffff984 */ /* 0x000fe20000000800 */
[----:B------:R-:W-:Y:S01]  /*3600*/  @!PT LDS RZ, [RZ] ;  /* 0x00000000fffff984 */ /* 0x000fe20000000800 */
[----:B------:R2:W-:Y:S06]  /*3610*/  MEMBAR.ALL.CTA ;  /* 0x0000000000007992 */ /* 0x0005ec0000008000 */
[----:B--2---:R-:W2:Y:S02]  /*3620*/  FENCE.VIEW.ASYNC.S ;  /* 0x00000000000073c6 */ /* 0x004ea40000000000 */
[----:B--2---:R2:W-:Y:S01]  /*3630*/  SYNCS.ARRIVE.TRANS64.RED.A1T0 RZ, [R3+URZ], RZ ;  /* 0x000000ff03ff79a7 */ /* 0x0045e200081004ff */
[----:B------:R2:W3:Y:S01]  /*3640*/  @P0 SYNCS.PHASECHK.TRANS64.TRYWAIT P2, [UR4], R2 ;  /* 0x00000002ff0005a7 */ /* 0x0004e20008041104 */
[----:B------:R-:W-:Y:S01]  /*3650*/  ULEA.HI UR4, UR22, UR22, URZ, 0x1 ;  /* 0x0000001616047291 */ /* 0x000fe2000f8f08ff */
[----:B-1----:R-:W-:-:S03]  /*3660*/  LOP3.LUT P1, RZ, R6, 0x1, RZ, 0xc0, !PT ;  /* 0x0000000106ff7812 */ /* 0x002fc6000782c0ff */
[----:B------:R-:W-:Y:S02]  /*3670*/  USHF.L.U32 UR18, UR4, 0x6, URZ ;  /* 0x0000000604127899 */ /* 0x000fe400080006ff */
[----:B------:R-:W-:Y:S02]  /*3680*/  ULOP3.LUT UR4, UR4, 0xffe, URZ, 0xc0, !UPT ;  /* 0x00000ffe04047892 */ /* 0x000fe4000f8ec0ff */
[----:B------:R-:W-:Y:S02]  /*3690*/  ULOP3.LUT UR18, UR18, 0xffffff80, URZ, 0xc0, !UPT ;  /* 0xffffff8012127892 */ /* 0x000fe4000f8ec0ff */
[----:B------:R-:W-:Y:S02]  /*36a0*/  UIADD3 UR4, UPT, UPT, -UR4, UR22, URZ ;  /* 0x0000001604047290 */ /* 0x000fe4000fffe1ff */
[----:B------:R-:W-:Y:S01]  /*36b0*/  UIADD3 UR18, UPT, UPT, UR30, UR18, URZ ;  /* 0x000000121e127290 */ /* 0x000fe2000fffe0ff */
[----:B------:R-:W1:Y:S03]  /*36c0*/  SYNCS.PHASECHK.TRANS64.TRYWAIT P0, [UR23+0xc0], R0 ;  /* 0x0000c000ff0075a7 */ /* 0x000e660008001117 */
[----:B------:R-:W-:Y:S01]  /*36d0*/  ULEA UR18, UR4, UR18, 0x14 ;  /* 0x0000001204127291 */ /* 0x000fe2000f8ea0ff */
[----:B-123--:R-:W-:Y:S11]  /*36e0*/  @!P0 BRA `(.L_x_62) ;  /* 0x0000004400c48947 */ /* 0x00eff60003800000 */
.L_x_132:
[----:B------:R-:W-:Y:S01]  /*36f0*/  IADD3 R10, PT, PT, R10, 0x1, RZ ;  /* 0x000000010a0a7810 */ /* 0x000fe20007ffe0ff */
[----:B------:R-:W-:Y:S06]  /*3700*/  BRA.U !UP4, `(.L_x_63) ;  /* 0x000000010c987547 */ /* 0x000fec000b800000 */
[----:B------:R-:W-:Y:S01]  /*3710*/  UPLOP3.LUT UP2, UPT, UPT, UPT, UPT, 0x40, 0x4 ;  /* 0x000000000004789c */ /* 0x000fe20003f4e870 */
[----:B------:R-:W-:Y:S01]  /*3720*/  UMOV UR16, UR29 ;  /* 0x0000001d00107c82 */ /* 0x000fe20008000000 */
[----:B------:R-:W-:Y:S01]  /*3730*/  UMOV UR15, UR28 ;  /* 0x0000001c000f7c82 */ /* 0x000fe20008000000 */
[----:B------:R-:W-:-:S08]  /*3740*/  UMOV UR6, UR14 ;  /* 0x0000000e00067c82 */ /* 0x000fd00008000000 */
.L_x_66:
[----:B------:R-:W-:Y:S02]  /*3750*/  UIADD3 UR16, UPT, UPT, UR16, 0x1, URZ ;  /* 0x0000000110107890 */ /* 0x000fe4000fffe0ff */
[----:B--2---:R-:W-:Y:S02]  /*3760*/  ULEA UR5, UR6, UR17, 0x3 ;  /* 0x0000001106057291 */ /* 0x004fe4000f8e18ff */
[----:B------:R-:W-:Y:S01]  /*3770*/  UISETP.NE.AND UP3, UPT, UR16, URZ, UPT ;  /* 0x000000ff1000728c */ /* 0x000fe2000bf65270 */
[----:B---3--:R-:W-:Y:S10]  /*3780*/  @P2 BRA `(.L_x_64) ;  /* 0x00000000000c2947 */ /* 0x008ff40003800000 */
[----:B-1----:R-:W-:Y:S04]  /*3790*/  SHF.L.U32 R3, R8, 0x1f, RZ ;  /* 0x0000001f08037819 */ /* 0x002fe800000006ff */
[----:B------:R-:W1:Y:S02]  /*37a0*/  SYNCS.PHASECHK.TRANS64.TRYWAIT P0, [UR5], R3 ;  /* 0x00000003ff0075a7 */ /* 0x000e640008001105 */
[----:B-1----:R-:W-:Y:S05]  /*37b0*/  @!P0 BRA `(.L_x_65) ;  /* 0x0000004400a88947 */ /* 0x002fea0003800000 */
.L_x_64:
[----:B------:R-:W-:Y:S01]  /*37c0*/  UISETP.NE.AND UP0, UPT, UR15, 0x1, UPT ;  /* 0x000000010f00788c */ /* 0x000fe2000bf05270 */
[----:B------:R-:W-:Y:S01]  /*37d0*/  PLOP3.LUT P2, PT, PT, PT, PT, 0x80, 0x8 ;  /* 0x000000000008781c */ /* 0x000fe20003f4f070 */
[----:B------:R-:W-:Y:S02]  /*37e0*/  UIADD3 UR4, UPT, UPT, UR6, 0x1, URZ ;  /* 0x0000000106047890 */ /* 0x000fe4000fffe0ff */
[----:B------:R-:W-:Y:S02]  /*37f0*/  ULEA UR12, UR6, UR21, 0x9 ;  /* 0x00000015060c7291 */ /* 0x000fe4000f8e48ff */
[----:B------:R-:W-:Y:S01]  /*3800*/  UISETP.NE.AND UP1, UPT, UR4, 0x5, UPT ;  /* 0x000000050400788c */ /* 0x000fe2000bf25270 */
[----:B------:R-:W-:Y:S01]  /*3810*/  PLOP3.LUT P0, PT, PT, PT, UP0, 0x80, 0x8 ;  /* 0x000000000008781c */ /* 0x000fe20003f0f008 */
[----:B------:R-:W-:Y:S02]  /*3820*/  UIADD3 UR10, UPT, UPT, UR12, 0x2, URZ ;  /* 0x000000020c0a7890 */ /* 0x000fe4000fffe0ff */
[----:B------:R-:W-:Y:S02]  /*3830*/  USEL UR7, URZ, 0x1, UP1 ;  /* 0x00000001ff077887 */ /* 0x000fe40008800000 */
[----:B------:R-:W-:Y:S02]  /*3840*/  USEL UR14, UR4, URZ, UP1 ;  /* 0x000000ff040e7287 */ /* 0x000fe40008800000 */
[----:B------:R-:W-:Y:S02]  /*3850*/  UIADD3 UR15, UPT, UPT, UR15, -0x1, URZ ;  /* 0xffffffff0f0f7890 */ /* 0x000fe4000fffe0ff */
[----:B------:R-:W-:Y:S01]  /*3860*/  @UP0 ULEA UR4, UR14, UR17, 0x3 ;  /* 0x000000110e040291 */ /* 0x000fe2000f8e18ff */
[----:B------:R-:W-:Y:S01]  /*3870*/  LOP3.LUT R8, R8, UR7, RZ, 0x3c, !PT ;  /* 0x0000000708087c12 */ /* 0x000fe2000f8e3cff */
[----:B------:R-:W-:Y:S01]  /*3880*/  UIADD3 UR7, UPT, UPT, UR5, 0x28, URZ ;  /* 0x0000002805077890 */ /* 0x000fe2000fffe0ff */
[----:B------:R-:W-:Y:S02]  /*3890*/  UMOV UR13, 0x80004020 ;  /* 0x80004020000d7882 */ /* 0x000fe40000000000 */
[----:B-1----:R-:W-:Y:S01]  /*38a0*/  @P0 SHF.L.U32 R0, R8, 0x1f, RZ ;  /* 0x0000001f08000819 */ /* 0x002fe200000006ff */
[----:B------:R-:W-:Y:S01]  /*38b0*/  UMOV UR5, 0x80004020 ;  /* 0x8000402000057882 */ /* 0x000fe20000000000 */
[----:B------:R-:W-:Y:S01]  /*38c0*/  UMOV UR11, 0x80004020 ;  /* 0x80004020000b7882 */ /* 0x000fe20000000000 */
[----:B------:R-:W-:Y:S01]  /*38d0*/  UMOV UR9, 0x80004020 ;  /* 0x8000402000097882 */ /* 0x000fe20000000000 */
[----:B------:R2:W3:Y:S01]  /*38e0*/  @P0 SYNCS.PHASECHK.TRANS64.TRYWAIT P2, [UR4], R0 ;  /* 0x00000000ff0005a7 */ /* 0x0004e20008041104 */
[----:B------:R-:W-:Y:S03]  /*38f0*/  ULEA UR4, UR6, UR20, 0x8 ;  /* 0x0000001406047291 */ /* 0x000fe6000f8e40ff */
[----:B------:R-:W-:Y:S01]  /*3900*/  UMOV UR6, UR14 ;  /* 0x0000000e00067c82 */ /* 0x000fe20008000000 */
[----:B------:R-:W-:Y:S05]  /*3910*/  UIADD3 UR8, UPT, UPT, UR4, 0x2, URZ ;  /* 0x0000000204087890 */ /* 0x000fea000fffe0ff */
[----:B------:R2:W-:Y:S01]  /*3920*/  UTCQMMA gdesc[UR4], gdesc[UR12], tmem[UR18], tmem[UR26], idesc[UR27], UP2 ;  /* 0x00ff1a0c040075ea */ /* 0x0005e20009000312 */
[----:B------:R-:W-:Y:S03]  /*3930*/  UPLOP3.LUT UP2, UPT, UPT, UPT, UPT, 0x80, 0x8 ;  /* 0x000000000008789c */ /* 0x000fe60003f4f070 */
[----:B------:R2:W-:Y:S01]  /*3940*/  UTCQMMA gdesc[UR8], gdesc[UR10], tmem[UR18], tmem[UR24], idesc[UR25], UPT ;  /* 0x00ff180a080075ea */ /* 0x0005e2000b800312 */
[----:B------:R2:W-:Y:S01]  /*3950*/  UTCBAR.MULTICAST [UR7], URZ, UR19 ;  /* 0x000000ff070073e9 */ /* 0x0005e20008000813 */
[----:B------:R-:W-:Y:S06]  /*3960*/  BRA.U UP3, `(.L_x_66) ;  /* 0xfffffffd03787547 */ /* 0x000fec000b83ffff */
.L_x_63:
[----:B--2---:R-:W-:Y:S01]  /*3970*/  UIADD3 UR4, UPT, UPT, UR22, 0x1, URZ ;  /* 0x0000000116047890 */ /* 0x004fe2000fffe0ff */
[C---:B------:R-:W-:Y:S01]  /*3980*/  ISETP.NE.AND P0, PT, R10.reuse, 0x2, PT ;  /* 0x000000020a00780c */ /* 0x040fe20003f05270 */
[----:B------:R-:W-:Y:S02]  /*3990*/  UIADD3 UR5, UPT, UPT, UR23, 0xa0, URZ ;  /* 0x000000a017057890 */ /* 0x000fe4000fffe0ff */
[----:B------:R-:W-:Y:S01]  /*39a0*/  UISETP.NE.AND UP0, UPT, UR4, 0x4, UPT ;  /* 0x000000040400788c */ /* 0x000fe2000bf05270 */
[----:B-1----:R-:W-:Y:S02]  /*39b0*/  SEL R0, RZ, 0x1, P0 ;  /* 0x00000001ff007807 */ /* 0x002fe40000000000 */
[----:B------:R-:W-:Y:S01]  /*39c0*/  SEL R10, R10, RZ, P0 ;  /* 0x000000ff0a0a7207 */ /* 0x000fe20000000000 */
[----:B------:R-:W-:Y:S01]  /*39d0*/  USEL UR6, URZ, 0x1, UP0 ;  /* 0x00000001ff067887 */ /* 0x000fe20008000000 */
[----:B------:R-:W-:Y:S01]  /*39e0*/  LOP3.LUT R9, R9, R0, RZ, 0x3c, !PT ;  /* 0x0000000009097212 */ /* 0x000fe200078e3cff */
[----:B------:R-:W-:Y:S01]  /*39f0*/  USEL UR22, UR4, URZ, UP0 ;  /* 0x000000ff04167287 */ /* 0x000fe20008000000 */
[----:B------:R1:W-:Y:S03]  /*3a00*/  UTCBAR [UR5], URZ ;  /* 0x000000ff050073e9 */ /* 0x0003e600080000ff */
[----:B------:R-:W-:Y:S01]  /*3a10*/  LOP3.LUT R11, R11, UR6, RZ, 0x3c, !PT ;  /* 0x000000060b0b7c12 */ /* 0x000fe2000f8e3cff */
[----:B------:R-:W-:Y:S07]  /*3a20*/  @P1 BRA `(.L_x_67) ;  /* 0xfffffff800b01947 */ /* 0x000fee000383ffff */
[----:B------:R-:W2:Y:S01]  /*3a30*/  S2UR UR8, SR_CgaCtaId ;  /* 0x00000000000879c3 */ /* 0x000ea20000008800 */
[----:B------:R-:W-:Y:S01]  /*3a40*/  ELECT P0, URZ, PT ;  /* 0x0000000000ff782f */ /* 0x000fe20003800000 */
[----:B------:R-:W-:Y:S01]  /*3a50*/  IMAD.MOV.U32 R0, RZ, RZ, 0x1 ;  /* 0x00000001ff007424 */ /* 0x000fe200078e00ff */
[----:B------:R-:W-:Y:S01]  /*3a60*/  UIADD3 UR17, UPT, UPT, UR17, 0xc0, URZ ;  /* 0x000000c011117890 */ /* 0x000fe2000fffe0ff */
[----:B------:R-:W-:Y:S01]  /*3a70*/  SHF.L.U32 R3, R11, 0x1f, RZ ;  /* 0x0000001f0b037819 */ /* 0x000fe200000006ff */
[----:B------:R-:W-:-:S03]  /*3a80*/  UMOV UR4, 0x40 ;  /* 0x0000004000047882 */ /* 0x000fc60000000000 */
[----:B------:R-:W-:Y:S01]  /*3a90*/  UVIRTCOUNT.DEALLOC.SMPOOL 0x80 ;  /* 0x000000800000784c */ /* 0x000fe20000000000 */
[----:B--2---:R-:W-:Y:S02]  /*3aa0*/  ULEA UR8, UR8, UR4, 0x18 ;  /* 0x0000000408087291 */ /* 0x004fe4000f8ec0ff */
[----:B------:R-:W-:-:S07]  /*3ab0*/  ULEA UR4, UR22, UR17, 0x3 ;  /* 0x0000001116047291 */ /* 0x000fce000f8e18ff */
[----:B------:R2:W-:Y:S02]  /*3ac0*/  @P0 STS.U8 [UR8+0x1c], R0 ;  /* 0x00001c00ff000988 */ /* 0x0005e40008000008 */
[----:B------:R-:W4:Y:S02]  /*3ad0*/  SYNCS.PHASECHK.TRANS64.TRYWAIT P0, [UR4], R3 ;  /* 0x00000003ff0075a7 */ /* 0x000f240008001104 */
[----:B--2-4-:R-:W-:Y:S05]  /*3ae0*/  @!P0 BRA `(.L_x_68) ;  /* 0x0000004000f48947 */ /* 0x014fea0003800000 */
.L_x_135:
[----:B------:R-:W-:-:S04]  /*3af0*/  UIADD3 UR4, UPT, UPT, UR22, 0x1, URZ ;  /* 0x0000000116047890 */ /* 0x000fc8000fffe0ff */
[----:B------:R-:W-:-:S04]  /*3b00*/  UISETP.NE.AND UP0, UPT, UR4, 0x4, UPT ;  /* 0x000000040400788c */ /* 0x000fc8000bf05270 */
[----:B------:R-:W-:Y:S02]  /*3b10*/  USEL UR6, URZ, 0x1, UP0 ;  /* 0x00000001ff067887 */ /* 0x000fe40008000000 */
[----:B------:R-:W-:-:S04]  /*3b20*/  USEL UR4, UR4, URZ, UP0 ;  /* 0x000000ff04047287 */ /* 0x000fc80008000000 */
[----:B-1----:R-:W-:Y:S01]  /*3b30*/  ULEA UR5, UR4, UR17, 0x3 ;  /* 0x0000001104057291 */ /* 0x002fe2000f8e18ff */
[----:B------:R-:W-:-:S04]  /*3b40*/  LOP3.LUT R2, R11, UR6, RZ, 0x3c, !PT ;  /* 0x000000060b027c12 */ /* 0x000fc8000f8e3cff */
[----:B--2---:R-:W-:-:S04]  /*3b50*/  SHF.L.U32 R3, R2, 0x1f, RZ ;  /* 0x0000001f02037819 */ /* 0x004fc800000006ff */
[----:B------:R-:W1:Y:S02]  /*3b60*/  SYNCS.PHASECHK.TRANS64.TRYWAIT P0, [UR5], R3 ;  /* 0x00000003ff0075a7 */ /* 0x000e640008001105 */
[----:B-1----:R-:W-:Y:S05]  /*3b70*/  @!P0 BRA `(.L_x_69) ;  /* 0x0000004000e88947 */ /* 0x002fea0003800000 */
.L_x_137:
        /* <DEDUP_REMOVED lines=9> */
.L_x_139:
[----:B------:R-:W-:-:S04]  /*3c10*/  UIADD3 UR4, UPT, UPT, UR4, 0x1, URZ ;  /* 0x0000000104047890 */ /* 0x000fc8000fffe0ff */
[----:B------:R-:W-:-:S04]  /*3c20*/  UISETP.NE.AND UP0, UPT, UR4, 0x4, UPT ;  /* 0x000000040400788c */ /* 0x000fc8000bf05270 */
[----:B------:R-:W-:Y:S02]  /*3c30*/  USEL UR5, URZ, 0x1, UP0 ;  /* 0x00000001ff057887 */ /* 0x000fe40008000000 */
[----:B------:R-:W-:-:S04]  /*3c40*/  USEL UR4, UR4, URZ, UP0 ;  /* 0x000000ff04047287 */ /* 0x000fc80008000000 */
[----:B------:R-:W-:Y:S01]  /*3c50*/  ULEA UR4, UR4, UR17, 0x3 ;  /* 0x0000001104047291 */ /* 0x000fe2000f8e18ff */
[----:B-1----:R-:W-:-:S04]  /*3c60*/  LOP3.LUT R3, R2, UR5, RZ, 0x3c, !PT ;  /* 0x0000000502037c12 */ /* 0x002fc8000f8e3cff */
[----:B------:R-:W-:-:S04]  /*3c70*/  SHF.L.U32 R3, R3, 0x1f, RZ ;  /* 0x0000001f03037819 */ /* 0x000fc800000006ff */
[----:B------:R-:W1:Y:S02]  /*3c80*/  SYNCS.PHASECHK.TRANS64.TRYWAIT P0, [UR4], R3 ;  /* 0x00000003ff0075a7 */ /* 0x000e640008001104 */
[----:B-1----:R-:W-:Y:S05]  /*3c90*/  @!P0 BRA `(.L_x_71) ;  /* 0x0000004000d08947 */ /* 0x002fea0003800000 */
.L_x_141:
[----:B------:R-:W-:Y:S01]  /*3ca0*/  NOP ;  /* 0x0000000000007918 */ /* 0x000fe20000000000 */
[----:B-1----:R-:W1:Y:S01]  /*3cb0*/  LDS R0, [UR8+0x14] ;  /* 0x00001408ff007984 */ /* 0x002e620008000800 */
[----:B------:R-:W-:Y:S01]  /*3cc0*/  ULOP3.LUT UR4, UR30, 0xffff, URZ, 0xc0, !UPT ;  /* 0x0000ffff1e047892 */ /* 0x000fe2000f8ec0ff */
[----:B------:R-:W-:Y:S01]  /*3cd0*/  UMOV UR5, 0xffff ;  /* 0x0000ffff00057882 */ /* 0x000fe20000000000 */
[----:B------:R-:W-:Y:S02]  /*3ce0*/  UMOV UR6, 0x1 ;  /* 0x0000000100067882 */ /* 0x000fe40000000000 */
[----:B------:R-:W-:-:S04]  /*3cf0*/  USHF.R.U32.HI UR4, URZ, 0x5, UR4 ;  /* 0x00000005ff047899 */ /* 0x000fc80008011604 */
[----:B------:R-:W-:Y:S02]  /*3d00*/  USHF.L.U32 UR5, UR5, UR4, URZ ;  /* 0x0000000405057299 */ /* 0x000fe400080006ff */
[----:B------:R-:W-:-:S04]  /*3d10*/  USHF.L.U32 UR4, UR6, UR4, URZ ;  /* 0x0000000406047299 */ /* 0x000fc800080006ff */
[----:B-1----:R-:W-:-:S04]  /*3d20*/  LOP3.LUT R0, R0, UR5, RZ, 0xc0, !PT ;  /* 0x0000000500007c12 */ /* 0x002fc8000f8ec0ff */
[----:B------:R-:W-:-:S13]  /*3d30*/  ISETP.NE.AND P0, PT, R0, UR5, PT ;  /* 0x0000000500007c0c */ /* 0x000fda000bf05270 */
[----:B------:R-:W-:Y:S05]  /*3d40*/  @P0 BRA `(.L_x_72) ;  /* 0x0000000000580947 */ /* 0x000fea0003800000 */
[----:B------:R-:W1:Y:S02]  /*3d50*/  LDS R0, [UR8+0x18] ;  /* 0x00001808ff007984 */ /* 0x000e640008000800 */
[----:B-1----:R-:W-:-:S04]  /*3d60*/  LOP3.LUT R0, R0, UR4, RZ, 0xc0, !PT ;  /* 0x0000000400007c12 */ /* 0x002fc8000f8ec0ff */
[----:B------:R-:W-:-:S13]  /*3d70*/  ISETP.NE.AND P0, PT, R0, UR4, PT ;  /* 0x0000000400007c0c */ /* 0x000fda000bf05270 */
[----:B------:R-:W-:Y:S05]  /*3d80*/  @P0 BRA `(.L_x_73) ;  /* 0x00000000003c0947 */ /* 0x000fea0003800000 */
[----:B------:R-:W1:Y:S01]  /*3d90*/  S2R R2, SR_LANEID ;  /* 0x0000000000027919 */ /* 0x000e620000000000 */
[----:B------:R-:W-:Y:S01]  /*3da0*/  ULOP3.LUT UR5, URZ, UR5, URZ, 0x33, !UPT ;  /* 0x00000005ff057292 */ /* 0x000fe2000f8e33ff */
[----:B------:R-:W-:Y:S01]  /*3db0*/  LOP3.LUT R4, RZ, UR4, RZ, 0x33, !PT ;  /* 0x00000004ff047c12 */ /* 0x000fe2000f8e33ff */
[----:B------:R-:W-:Y:S02]  /*3dc0*/  VOTEU.ANY UR4, UPT, PT ;  /* 0x0000000000047886 */ /* 0x000fe400038e0100 */
[----:B------:R-:W-:Y:S01]  /*3dd0*/  UFLO.U32 UR4, UR4 ;  /* 0x00000004000472bd */ /* 0x000fe200080e0000 */
[----:B------:R-:W2:Y:S01]  /*3de0*/  REDUX UR6, R4 ;  /* 0x00000000040673c4 */ /* 0x000ea20000000000 */
[----:B------:R-:W-:-:S06]  /*3df0*/  IMAD.U32 R0, RZ, RZ, UR5 ;  /* 0x00000005ff007e24 */ /* 0x000fcc000f8e00ff */
[----:B------:R4:W-:Y:S01]  /*3e00*/  UTCATOMSWS.AND URZ, UR5 ;  /* 0x0000000500ff79e3 */ /* 0x0009e20008000000 */
[----:B------:R-:W3:Y:S01]  /*3e10*/  REDUX UR7, R0 ;  /* 0x00000000000773c4 */ /* 0x000ee20000000000 */
[----:B-1----:R-:W-:Y:S01]  /*3e20*/  ISETP.EQ.U32.AND P0, PT, R2, UR4, PT ;  /* 0x0000000402007c0c */ /* 0x002fe2000bf02070 */
[----:B--2---:R-:W-:Y:S01]  /*3e30*/  IMAD.U32 R2, RZ, RZ, UR6 ;  /* 0x00000006ff027e24 */ /* 0x004fe2000f8e00ff */
[----:B---3--:R-:W-:-:S11]  /*3e40*/  MOV R3, UR7 ;  /* 0x0000000700037c02 */ /* 0x008fd60008000f00 */
[----:B------:R4:W-:Y:S04]  /*3e50*/  @P0 ATOMS.AND RZ, [UR8+0x14], R3 ;  /* 0x00001403ffff098c */ /* 0x0009e8000a800008 */
[----:B------:R4:W-:Y:S01]  /*3e60*/  @P0 ATOMS.AND RZ, [UR8+0x18], R2 ;  /* 0x00001802ffff098c */ /* 0x0009e2000a800008 */
[----:B------:R-:W-:Y:S05]  /*3e70*/  BRA `(.L_x_74) ;  /* 0x0000000000147947 */ /* 0x000fea0003800000 */
.L_x_73:
[----:B------:R-:W-:Y:S02]  /*3e80*/  MOV R2, 0x3ea0 ;  /* 0x00003ea000027802 */ /* 0x000fe40000000f00 */
[----:B---3-5:R-:W-:Y:S05]  /*3e90*/  CALL.REL.NOINC `($__internal_0_$__cuda_sm10x_tcgen05_guardrail_trap_col_being_dealloced_not_returned_by_alloc) ;  /* 0x00000044002c7944 */ /* 0x028fea0003c00000 */
[----:B------:R-:W-:Y:S05]  /*3ea0*/  BRA `(.L_x_74) ;  /* 0x0000000000087947 */ /* 0x000fea0003800000 */
.L_x_72:
[----:B------:R-:W-:Y:S02]  /*3eb0*/  MOV R2, 0x3ed0 ;  /* 0x00003ed000027802 */ /* 0x000fe40000000f00 */
[----:B---3-5:R-:W-:Y:S05]  /*3ec0*/  CALL.REL.NOINC `($__internal_2_$__cuda_sm10x_tcgen05_guardrail_trap_unallocated_columns_being_dealloced) ;  /* 0x0000004400387944 */ /* 0x028fea0003c00000 */
.L_x_74:
[----:B------:R-:W-:Y:S01]  /*3ed0*/  NOP ;  /* 0x0000000000007918 */ /* 0x000fe20000000000 */
[----:B----4-:R-:W-:Y:S05]  /*3ee0*/  EXIT ;  /* 0x000000000000794d */ /* 0x010fea0003800000 */
.L_x_56:
[----:B------:R-:W-:-:S09]  /*3ef0*/  UISETP.NE.OR UP0, UPT, UR17, 0x3, !UP3 ;  /* 0x000000031100788c */ /* 0x000fd2000df05670 */
[----:B------:R-:W-:Y:S05]  /*3f00*/  BRA.U UP0, `(.L_x_75) ;  /* 0x0000000d00807547 */ /* 0x000fea000b800000 */
[----:B------:R-:W2:Y:S01]  /*3f10*/  S2UR UR10, SR_CgaCtaId ;  /* 0x00000000000a79c3 */ /* 0x000ea20000008800 */
[----:B------:R-:W3:Y:S01]  /*3f20*/  LDCU UR32, c[0x0][0x370] ;  /* 0x00006e00ff2077ac */ /* 0x000ee20008000800 */
[----:B------:R-:W-:Y:S02]  /*3f30*/  HFMA2 R13, -RZ, RZ, 0, 0 ;  /* 0x00000000ff0d7431 */ /* 0x000fe400000001ff */
[----:B------:R-:W-:Y:S01]  /*3f40*/  IMAD.MOV.U32 R15, RZ, RZ, 0x1 ;  /* 0x00000001ff0f7424 */ /* 0x000fe200078e00ff */
[----:B------:R-:W-:Y:S01]  /*3f50*/  MOV R7, 0x1000 ;  /* 0x0000100000077802 */ /* 0x000fe20000000f00 */
[----:B------:R-:W3:Y:S01]  /*3f60*/  LDCU.128 UR28, c[0x0][0xb10] ;  /* 0x00016200ff1c77ac */ /* 0x000ee20008000c00 */
[----:B------:R-:W-:Y:S01]  /*3f70*/  IMAD.MOV.U32 R14, RZ, RZ, RZ ;  /* 0x000000ffff0e7224 */ /* 0x000fe200078e00ff */
[----:B------:R-:W4:Y:S01]  /*3f80*/  LDC.64 R16, c[0x0][0x348] ;  /* 0x0000d200ff107b82 */ /* 0x000f220000000a00 */
[----:B------:R-:W1:Y:S01]  /*3f90*/  LDCU UR27, c[0x0][0x374] ;  /* 0x00006e80ff1b77ac */ /* 0x000e620008000800 */
[----:B------:R-:W2:Y:S06]  /*3fa0*/  LDCU UR15, c[0x0][0xb0c] ;  /* 0x00016180ff0f77ac */ /* 0x000eac0008000800 */
[----:B------:R-:W4:Y:S01]  /*3fb0*/  LDC.64 R2, c[0x0][0x888] ;  /* 0x00022200ff027b82 */ /* 0x000f220000000a00 */
[----:B------:R-:W2:Y:S01]  /*3fc0*/  LDCU UR39, c[0x0][0xb20] ;  /* 0x00016400ff2777ac */ /* 0x000ea20008000800 */
[----:B------:R-:W2:Y:S06]  /*3fd0*/  LDCU UR4, c[0x0][0xb30] ;  /* 0x00016600ff0477ac */ /* 0x000eac0008000800 */
[----:B------:R-:W4:Y:S01]  /*3fe0*/  LDC.64 R4, c[0x0][0x890] ;  /* 0x00022400ff047b82 */ /* 0x000f220000000a00 */
[----:B------:R-:W-:Y:S01]  /*3ff0*/  UMOV UR21, 0x400 ;  /* 0x0000040000157882 */ /* 0x000fe20000000000 */
[----:B---3--:R-:W-:-:S02]  /*4000*/  UIMAD.WIDE.U32 UR6, UR32, UR28, URZ ;  /* 0x0000001c200672a5 */ /* 0x008fc4000f8e00ff */
[----:B-1----:R-:W-:Y:S02]  /*4010*/  UIMAD.WIDE.U32 UR8, UR27, UR31, URZ ;  /* 0x0000001f1b0872a5 */ /* 0x002fe4000f8e00ff */
[----:B--2---:R-:W-:Y:S02]  /*4020*/  ULEA UR21, UR10, UR21, 0x18 ;  /* 0x000000150a157291 */ /* 0x004fe4000f8ec0ff */
[----:B------:R-:W-:Y:S02]  /*4030*/  UPLOP3.LUT UP3, UPT, UPT, UPT, UPT, 0x40, 0x4 ;  /* 0x000000000004789c */ /* 0x000fe40003f6e870 */
[----:B------:R-:W-:Y:S02]  /*4040*/  UIADD3 UR33, UPT, UPT, UR21, 0x58, URZ ;  /* 0x0000005815217890 */ /* 0x000fe4000fffe0ff */
[----:B------:R-:W-:Y:S01]  /*4050*/  UIADD3 UR17, UPT, UPT, UR21, 0x50, URZ ;  /* 0x0000005015117890 */ /* 0x000fe2000fffe0ff */
[----:B------:R-:W-:Y:S01]  /*4060*/  UMOV UR6, UR7 ;  /* 0x0000000700067c82 */ /* 0x000fe20008000000 */
[----:B------:R-:W-:Y:S01]  /*4070*/  UMOV UR35, UR9 ;  /* 0x0000000900237c82 */ /* 0x000fe20008000000 */
[----:B------:R-:W-:-:S02]  /*4080*/  UISETP.GE.AND UP0, UPT, UR42, 0x1, UPT ;  /* 0x000000012a00788c */ /* 0x000fc4000bf06270 */
[----:B------:R-:W-:Y:S01]  /*4090*/  UISETP.NE.AND UP4, UPT, UR42, 0x1, UPT ;  /* 0x000000012a00788c */ /* 0x000fe2000bf85270 */
[----:B------:R-:W1:Y:S01]  /*40a0*/  LDCU.64 UR22, c[0x0][0xb28] ;  /* 0x00016500ff1677ac */ /* 0x000e620008000a00 */
[----:B------:R-:W-:Y:S02]  /*40b0*/  UISETP.NE.AND UP6, UPT, UR15, 0x1, UPT ;  /* 0x000000010f00788c */ /* 0x000fe4000bfc5270 */
[----:B------:R-:W-:Y:S02]  /*40c0*/  UISETP.NE.AND UP5, UPT, UR30, 0x1, UPT ;  /* 0x000000011e00788c */ /* 0x000fe4000bfa5270 */
[----:B------:R-:W-:Y:S02]  /*40d0*/  UPRMT UR33, UR10, 0x654, UR33 ;  /* 0x000006540a217896 */ /* 0x000fe40008000021 */
[----:B------:R-:W-:Y:S02]  /*40e0*/  USHF.R.U32.HI UR37, URZ, UR29, UR6 ;  /* 0x0000001dff257299 */ /* 0x000fe40008011606 */
[----:B------:R-:W-:-:S02]  /*40f0*/  UPRMT UR34, UR10, 0x654, UR17 ;  /* 0x000006540a227896 */ /* 0x000fc40008000011 */
[----:B------:R-:W-:Y:S02]  /*4100*/  USHF.R.U32.HI UR35, URZ, UR39, UR35 ;  /* 0x00000027ff237299 */ /* 0x000fe40008011623 */
[----:B------:R-:W-:-:S11]  /*4110*/  UISETP.NE.AND UP2, UPT, UR4, 0x1, UPT ;  /* 0x000000010400788c */ /* 0x000fd6000bf45270 */
.L_x_84:
[C---:B------:R-:W-:Y:S02]  /*4120*/  LEA R12, R14.reuse, UR21, 0x3 ;  /* 0x000000150e0c7c11 */ /* 0x040fe4000f8e18ff */
[----:B------:R-:W-:Y:S02]  /*4130*/  SHF.L.U32 R9, R13, 0x1f, RZ ;  /* 0x0000001f0d097819 */ /* 0x000fe400000006ff */
[----:B------:R-:W-:Y:S02]  /*4140*/  LEA R10, R14, UR21, 0x4 ;  /* 0x000000150e0a7c11 */ /* 0x000fe4000f8e20ff */
[----:B--2---:R-:W2:Y:S02]  /*4150*/  SYNCS.PHASECHK.TRANS64.TRYWAIT P0, [R12+URZ+0x80], R9 ;  /* 0x000080090c0075a7 */ /* 0x004ea400080011ff */
[----:B--2---:R-:W-:Y:S05]  /*4160*/  @!P0 BRA `(.L_x_76) ;  /* 0x0000003c00b48947 */ /* 0x004fea0003800000 */
.L_x_142:
[----:B--2---:R-:W2:Y:S01]  /*4170*/  LDS.128 R8, [R10+0x110] ;  /* 0x000110000a087984 */ /* 0x004ea20000000c00 */
[----:B------:R-:W-:Y:S01]  /*4180*/  UISETP.GE.AND UP0, UPT, UR42, 0x1, UPT ;  /* 0x000000012a00788c */ /* 0x000fe2000bf06270 */
[----:B------:R-:W-:Y:S01]  /*4190*/  @!PT LDS RZ, [RZ] ;  /* 0x00000000fffff984 */ /* 0x000fe20000000800 */
[----:B------:R-:W-:Y:S01]  /*41a0*/  @!PT LDS RZ, [RZ] ;  /* 0x00000000fffff984 */ /* 0x000fe20000000800 */
[----:B------:R-:W-:Y:S01]  /*41b0*/  @!PT LDS RZ, [RZ] ;  /* 0x00000000fffff984 */ /* 0x000fe20000000800 */
[----:B------:R-:W-:Y:S01]  /*41c0*/  @!PT LDS RZ, [RZ] ;  /* 0x00000000fffff984 */ /* 0x000fe20000000800 */
[----:B------:R3:W-:Y:S06]  /*41d0*/  MEMBAR.ALL.CTA ;  /* 0x0000000000007992 */ /* 0x0007ec0000008000 */
[----:B---3--:R-:W3:Y:S01]  /*41e0*/  FENCE.VIEW.ASYNC.S ;  /* 0x00000000000073c6 */ /* 0x008ee20000000000 */
[----:B--2---:R-:W-:Y:S11]  /*41f0*/  LOP3.LUT P0, RZ, R10, 0x1, RZ, 0xc0, !PT ;  /* 0x000000010aff7812 */ /* 0x004ff6000780c0ff */
[----:B------:R-:W-:Y:S02]  /*4200*/  @!UPT UIADD3 URZ, UPT, UPT, URZ, URZ, URZ ;  /* 0x000000fffffff290 */ /* 0x000fe4000fffe0ff */
[----:B---3--:R-:W-:Y:S01]  /*4210*/  VOTEU.ANY UP1, P0 ;  /* 0x0000000000ff7886 */ /* 0x008fe20000020100 */
[----:B------:R-:W-:Y:S11]  /*4220*/  PLOP3.LUT P0, PT, PT, PT, UP1, 0x80, 0x8 ;  /* 0x000000000008781c */ /* 0x000ff60003f0f018 */
[----:B------:R-:W-:Y:S02]  /*4230*/  @!UPT UIADD3 URZ, UPT, UPT, URZ, URZ, URZ ;  /* 0x000000fffffff290 */ /* 0x000fe4000fffe0ff */
[----:B------:R-:W-:Y:S02]  /*4240*/  @P0 SHF.R.U32.HI R0, RZ, 0x10, R9 ;  /* 0x00000010ff000819 */ /* 0x000fe40000011609 */
[----:B------:R-:W-:Y:S02]  /*4250*/  @P0 MOV R6, R8 ;  /* 0x0000000800060202 */ /* 0x000fe40000000f00 */
[----:B------:R-:W-:Y:S01]  /*4260*/  @P0 R2UR UR4, R0 ;  /* 0x00000000000402ca */ /* 0x000fe200000e0000 */
[----:B------:R-:W-:Y:S01]  /*4270*/  VIADD R0, R12, 0x90 ;  /* 0x000000900c007836 */ /* 0x000fe20000000000 */
[----:B------:R-:W-:Y:S02]  /*4280*/  @P0 LOP3.LUT R8, R9, 0xffff, RZ, 0xc0, !PT ;  /* 0x0000ffff09080812 */ /* 0x000fe400078ec0ff */
[----:B------:R-:W-:Y:S02]  /*4290*/  @P0 R2UR UR6, R6 ;  /* 0x00000000060602ca */ /* 0x000fe400000e0000 */
[----:B------:R-:W-:Y:S02]  /*42a0*/  PRMT R0, RZ, 0x654, R0 ;  /* 0x00000654ff007816 */ /* 0x000fe40000000000 */
[----:B------:R-:W-:Y:S02]  /*42b0*/  @P0 R2UR UR5, R8 ;  /* 0x00000000080502ca */ /* 0x000fe400000e0000 */
[----:B------:R2:W-:Y:S03]  /*42c0*/  SYNCS.ARRIVE.TRANS64.RED.A1T0 RZ, [R0+URZ], RZ ;  /* 0x000000ff00ff79a7 */ /* 0x0005e600081004ff */
[----:B------:R-:W-:Y:S04]  /*42d0*/  @UP1 UMOV UR26, UR4 ;  /* 0x00000004001a1c82 */ /* 0x000fe80008000000 */
[----:B------:R-:W-:Y:S04]  /*42e0*/  @UP1 UMOV UR14, UR6 ;  /* 0x00000006000e1c82 */ /* 0x000fe80008000000 */
[----:B------:R-:W-:Y:S01]  /*42f0*/  @UP1 UMOV UR13, UR5 ;  /* 0x00000005000d1c82 */ /* 0x000fe20008000000 */
[----:B------:R-:W-:Y:S05]  /*4300*/  BRA.U !UP0, `(.L_x_77) ;  /* 0x0000000108a47547 */ /* 0x000fea000b800000 */
[----:B------:R-:W-:Y:S02]  /*4310*/  UIMAD.WIDE.U32 UR8, UR13, UR31, URZ ;  /* 0x0000001f0d0872a5 */ /* 0x000fe4000f8e00ff */
[----:B------:R-:W-:Y:S02]  /*4320*/  UIMAD.WIDE.U32 UR10, UR14, UR28, URZ ;  /* 0x0000001c0e0a72a5 */ /* 0x000fe4000f8e00ff */
[----:B------:R-:W-:Y:S02]  /*4330*/  USEL UR4, UR27, UR35, !UP5 ;  /* 0x000000231b047287 */ /* 0x000fe4000e800000 */
[----:B------:R-:W-:Y:S02]  /*4340*/  USEL UR7, UR32, UR37, !UP6 ;  /* 0x0000002520077287 */ /* 0x000fe4000f000000 */
[----:B-1----:R-:W-:Y:S02]  /*4350*/  UIMAD.WIDE.U32 UR18, UR4, UR22, URZ ;  /* 0x00000016041272a5 */ /* 0x002fe4000f8e00ff */
[----:B------:R-:W-:Y:S01]  /*4360*/  UIMAD.WIDE.U32 UR24, UR7, UR22, URZ ;  /* 0x00000016071872a5 */ /* 0x000fe2000f8e00ff */
[----:B------:R-:W-:Y:S02]  /*4370*/  UMOV UR5, UR9 ;  /* 0x0000000900057c82 */ /* 0x000fe40008000000 */
[----:B------:R-:W-:Y:S03]  /*4380*/  USHF.R.U32.HI UR6, URZ, UR39, UR5 ;  /* 0x00000027ff067299 */ /* 0x000fe60008011605 */
[----:B------:R-:W-:Y:S01]  /*4390*/  UMOV UR5, UR11 ;  /* 0x0000000b00057c82 */ /* 0x000fe20008000000 */
[----:B------:R-:W-:Y:S02]  /*43a0*/  USEL UR6, UR13, UR6, !UP5 ;  /* 0x000000060d067287 */ /* 0x000fe4000e800000 */
[----:B------:R-:W-:Y:S02]  /*43b0*/  USHF.R.U32.HI UR8, URZ, UR29, UR5 ;  /* 0x0000001dff087299 */ /* 0x000fe40008011605 */
[----:B------:R-:W-:Y:S01]  /*43c0*/  UIMAD.WIDE.U32 UR10, UR6, UR22, URZ ;  /* 0x00000016060a72a5 */ /* 0x000fe2000f8e00ff */
[----:B------:R-:W-:Y:S02]  /*43d0*/  UMOV UR5, UR19 ;  /* 0x0000001300057c82 */ /* 0x000fe40008000000 */
[----:B------:R-:W-:Y:S03]  /*43e0*/  @UP4 USHF.R.U32.HI UR4, URZ, UR23, UR5 ;  /* 0x00000017ff044299 */ /* 0x000fe60008011605 */
[----:B------:R-:W-:Y:S01]  /*43f0*/  UMOV UR5, UR25 ;  /* 0x0000001900057c82 */ /* 0x000fe20008000000 */
[----:B------:R-:W-:Y:S02]  /*4400*/  UIMAD UR4, UR42, UR4, URZ ;  /* 0x000000042a0472a4 */ /* 0x000fe4000f8e02ff */
[----:B------:R-:W-:Y:S02]  /*4410*/  @UP4 USHF.R.U32.HI UR7, URZ, UR23, UR5 ;  /* 0x00000017ff074299 */ /* 0x000fe40008011605 */
[----:B------:R-:W-:Y:S02]  /*4420*/  USEL UR5, UR14, UR8, !UP6 ;  /* 0x000000080e057287 */ /* 0x000fe4000f000000 */
[----:B------:R-:W-:Y:S02]  /*4430*/  UIMAD UR8, UR42, UR7, URZ ;  /* 0x000000072a0872a4 */ /* 0x000fe4000f8e02ff */
[----:B------:R-:W-:Y:S03]  /*4440*/  UISETP.GE.AND UP0, UPT, UR6, UR4, UPT ;  /* 0x000000040600728c */ /* 0x000fe6000bf06270 */
[----:B------:R-:W-:Y:S01]  /*4450*/  UMOV UR4, UR11 ;  /* 0x0000000b00047c82 */ /* 0x000fe20008000000 */
[----:B------:R-:W-:Y:S02]  /*4460*/  UISETP.GE.OR UP0, UPT, UR5, UR8, UP0 ;  /* 0x000000080500728c */ /* 0x000fe40008706670 */
[----:B------:R-:W-:Y:S02]  /*4470*/  USHF.R.U32.HI UR4, URZ, UR23, UR4 ;  /* 0x00000017ff047299 */ /* 0x000fe40008011604 */
[----:B------:R-:W-:Y:S02]  /*4480*/  UIMAD.WIDE.U32 UR8, UR5, UR22, URZ ;  /* 0x00000016050872a5 */ /* 0x000fe4000f8e00ff */
[----:B------:R-:W-:Y:S04]  /*4490*/  USEL UR10, UR6, UR4, !UP4 ;  /* 0x00000004060a7287 */ /* 0x000fe8000e000000 */
[----:B------:R-:W-:Y:S01]  /*44a0*/  UIADD3 UR11, UPT, UPT, -UR10, URZ, URZ ;  /* 0x000000ff0a0b7290 */ /* 0x000fe2000fffe1ff */
[----:B------:R-:W-:Y:S02]  /*44b0*/  @!UP0 UMOV UR4, UR9 ;  /* 0x0000000900048c82 */ /* 0x000fe40008000000 */
[----:B------:R-:W-:Y:S02]  /*44c0*/  @!UP0 USHF.R.U32.HI UR4, URZ, UR23, UR4 ;  /* 0x00000017ff048299 */ /* 0x000fe40008011604 */
[----:B------:R-:W-:Y:S02]  /*44d0*/  UIMAD UR8, UR42, UR11, UR6 ;  /* 0x0000000b2a0872a4 */ /* 0x000fe4000f8e0206 */
[----:B------:R-:W-:Y:S04]  /*44e0*/  @!UP0 USEL UR4, UR5, UR4, !UP4 ;  /* 0x0000000405048287 */ /* 0x000fe8000e000000 */
[----:B------:R-:W-:Y:S02]  /*44f0*/  @!UP0 UIMAD UR8, UR7, UR8, UR4 ;  /* 0x00000008070882a4 */ /* 0x000fe4000f8e0204 */
[----:B------:R-:W-:Y:S02]  /*4500*/  @!UP0 UIADD3 UR9, UPT, UPT, UR10, -UR4, URZ ;  /* 0x800000040a098290 */ /* 0x000fe4000fffe0ff */
[----:B------:R-:W-:Y:S02]  /*4510*/  UIADD3 UR4, UPT, UPT, -UR5, URZ, URZ ;  /* 0x000000ff05047290 */ /* 0x000fe4000fffe1ff */
[----:B------:R-:W-:Y:S02]  /*4520*/  UIADD3 UR7, UPT, UPT, -UR6, URZ, URZ ;  /* 0x000000ff06077290 */ /* 0x000fe4000fffe1ff */
[----:B------:R-:W-:Y:S02]  /*4530*/  @!UP0 UIMAD UR6, UR9, UR42, UR5 ;  /* 0x0000002a090682a4 */ /* 0x000fe4000f8e0205 */
[----:B------:R-:W-:Y:S02]  /*4540*/  UIMAD UR14, UR15, UR4, UR14 ;  /* 0x000000040f0e72a4 */ /* 0x000fe4000f8e020e */
[----:B------:R-:W-:Y:S01]  /*4550*/  UIMAD UR13, UR30, UR7, UR13 ;  /* 0x000000071e0d72a4 */ /* 0x000fe2000f8e020d */
[----:B------:R-:W-:Y:S02]  /*4560*/  @!UP0 UMOV UR5, UR8 ;  /* 0x0000000800058c82 */ /* 0x000fe40008000000 */
[----:B------:R-:W-:Y:S02]  /*4570*/  UIMAD UR14, UR5, UR15, UR14 ;  /* 0x0000000f050e72a4 */ /* 0x000fe4000f8e020e */
[----:B------:R-:W-:Y:S11]  /*4580*/  UIMAD UR13, UR6, UR30, UR13 ;  /* 0x0000001e060d72a4 */ /* 0x000ff6000f8e020d */
[----:B------:R-:W-:Y:S01]  /*4590*/  @!UPT UIADD3 URZ, UPT, UPT, URZ, URZ, URZ ;  /* 0x000000fffffff290 */ /* 0x000fe2000fffe0ff */
.L_x_77:
[----:B------:R-:W3:Y:S01]  /*45a0*/  @!UP2 LDCU.128 UR8, c[0x0][0xb10] ;  /* 0x00016200ff08a7ac */ /* 0x000ee20008000c00 */
[C---:B----4-:R-:W-:Y:S02]  /*45b0*/  ISETP.NE.U32.AND P1, PT, R4.reuse, RZ, PT ;  /* 0x000000ff0400720c */ /* 0x050fe40003f25070 */
[----:B------:R-:W-:Y:S02]  /*45c0*/  ISETP.NE.U32.AND P0, PT, R4, RZ, PT ;  /* 0x000000ff0400720c */ /* 0x000fe40003f05070 */
[C---:B------:R-:W-:Y:S02]  /*45d0*/  ISETP.NE.AND.EX P1, PT, R5.reuse, RZ, PT, P1 ;  /* 0x000000ff0500720c */ /* 0x040fe40003f25310 */
[----:B------:R-:W-:Y:S01]  /*45e0*/  ISETP.NE.AND.EX P0, PT, R5, RZ, PT, P0 ;  /* 0x000000ff0500720c */ /* 0x000fe20003f05300 */
[----:B------:R-:W4:Y:S01]  /*45f0*/  @!UP2 LDCU UR5, c[0x0][0xb0c] ;  /* 0x00016180ff05a7ac */ /* 0x000f220008000800 */
[----:B------:R-:W-:Y:S01]  /*4600*/  SHF.L.U32 R9, R15, 0x1f, RZ ;  /* 0x0000001f0f097819 */ /* 0x000fe200000006ff */
[----:B------:R-:W-:Y:S02]  /*4610*/  USHF.L.U32 UR19, UR16, 0x6, URZ ;  /* 0x0000000610137899 */ /* 0x000fe400080006ff */
[----:B------:R-:W-:Y:S02]  /*4620*/  USHF.L.U32 UR18, UR20, 0x7, URZ ;  /* 0x0000000714127899 */ /* 0x000fe400080006ff */
[----:B---3--:R-:W-:Y:S07]  /*4630*/  UIMAD.WIDE.U32 UR6, UR14, UR8, URZ ;  /* 0x000000080e0672a5 */ /* 0x008fee000f8e00ff */
[----:B------:R-:W-:Y:S01]  /*4640*/  @!UP2 UMOV UR4, UR7 ;  /* 0x000000070004ac82 */ /* 0x000fe20008000000 */
[----:B----4-:R-:W-:Y:S02]  /*4650*/  @!UP2 UISETP.NE.AND UP0, UPT, UR5, 0x1, UPT ;  /* 0x000000010500a88c */ /* 0x010fe4000bf05270 */
[----:B------:R-:W-:Y:S02]  /*4660*/  @!UP2 USHF.R.U32.HI UR4, URZ, UR9, UR4 ;  /* 0x00000009ff04a299 */ /* 0x000fe40008011604 */
[----:B------:R-:W-:Y:S02]  /*4670*/  UIMAD.WIDE.U32 UR6, UR13, UR11, URZ ;  /* 0x0000000b0d0672a5 */ /* 0x000fe4000f8e00ff */
[----:B------:R-:W-:Y:S02]  /*4680*/  @!UP2 USEL UR8, UR14, UR4, !UP0 ;  /* 0x000000040e08a287 */ /* 0x000fe4000c000000 */
[----:B------:R-:W-:Y:S03]  /*4690*/  @!UP2 UISETP.NE.AND UP0, UPT, UR10, 0x1, UPT ;  /* 0x000000010a00a88c */ /* 0x000fe6000bf05270 */
[----:B------:R-:W-:Y:S02]  /*46a0*/  @!UP2 UMOV UR6, UR7 ;  /* 0x000000070006ac82 */ /* 0x000fe40008000000 */
[----:B------:R-:W3:Y:S02]  /*46b0*/  @!UP2 LDCU UR4, c[0x0][0xb20] ;  /* 0x00016400ff04a7ac */ /* 0x000ee40008000800 */
[----:B---3--:R-:W-:Y:S04]  /*46c0*/  @!UP2 USHF.R.U32.HI UR6, URZ, UR4, UR6 ;  /* 0x00000004ff06a299 */ /* 0x008fe80008011606 */
[----:B------:R-:W-:Y:S04]  /*46d0*/  @!UP2 USEL UR6, UR13, UR6, !UP0 ;  /* 0x000000060d06a287 */ /* 0x000fe8000c000000 */
[----:B------:R-:W-:Y:S02]  /*46e0*/  @!UP2 UIADD3 UR4, UPT, UPT, -UR8, UR6, URZ ;  /* 0x000000060804a290 */ /* 0x000fe4000fffe1ff */
[----:B------:R-:W-:Y:S02]  /*46f0*/  @!UP2 UIADD3 UR6, UPT, UPT, UR8, -UR6, URZ ;  /* 0x800000060806a290 */ /* 0x000fe4000fffe0ff */
[----:B------:R-:W-:Y:S02]  /*4700*/  @!UP2 UIMAD UR14, UR4, UR5, UR14 ;  /* 0x00000005040ea2a4 */ /* 0x000fe4000f8e020e */
[----:B------:R-:W-:Y:S01]  /*4710*/  @!UP2 UIMAD UR13, UR6, UR10, UR13 ;  /* 0x0000000a060da2a4 */ /* 0x000fe2000f8e020d */
[----:B------:R-:W-:Y:S11]  /*4720*/  BRA.U UP3, `(.L_x_78) ;  /* 0x0000000103107547 */ /* 0x000ff6000b800000 */
[----:B--2---:R-:W-:Y:S04]  /*4730*/  MOV R0, UR38 ;  /* 0x0000002600007c02 */ /* 0x004fe80008000f00 */
[----:B------:R-:W-:Y:S04]  /*4740*/  SHF.L.U32 R11, R0, 0x1f, RZ ;  /* 0x0000001f000b7819 */ /* 0x000fe800000006ff */
[----:B------:R-:W2:Y:S02]  /*4750*/  SYNCS.PHASECHK.TRANS64.TRYWAIT P2, [UR21+0x78], R11 ;  /* 0x0000780bff0075a7 */ /* 0x000ea40008041115 */
[----:B--2---:R-:W-:Y:S05]  /*4760*/  @!P2 BRA `(.L_x_79) ;  /* 0x000000380048a947 */ /* 0x004fea0003800000 */
.L_x_78:
[----:B------:R-:W-:Y:S05]  /*4770*/  @!P1 BRA `(.L_x_80) ;  /* 0x0000000000309947 */ /* 0x000fea0003800000 */
[----:B------:R-:W-:Y:S01]  /*4780*/  ISETP.NE.U32.AND P1, PT, R2, RZ, PT ;  /* 0x000000ff0200720c */ /* 0x000fe20003f25070 */
[----:B------:R-:W3:Y:S01]  /*4790*/  LDCU.64 UR4, c[0x0][0x358] ;  /* 0x00006b00ff0477ac */ /* 0x000ee20008000a00 */
[----:B------:R-:W-:Y:S02]  /*47a0*/  IMAD.MOV.U32 R84, RZ, RZ, 0x1 ;  /* 0x00000001ff547424 */ /* 0x000fe400078e00ff */
[----:B------:R-:W-:Y:S11]  /*47b0*/  ISETP.NE.AND.EX P1, PT, R3, RZ, PT, P1 ;  /* 0x000000ff0300720c */ /* 0x000ff60003f25310 */
[----:B------:R-:W-:Y:S02]  /*47c0*/  @!UPT UIADD3 URZ, UPT, UPT, URZ, URZ, URZ ;  /* 0x000000fffffff290 */ /* 0x000fe4000fffe0ff */
[----:B--2---:R-:W2:Y:S01]  /*47d0*/  @P1 LDC.64 R10, c[0x0][0x888] ;  /* 0x00022200ff0a1b82 */ /* 0x004ea20000000a00 */
[----:B------:R-:W-:Y:S04]  /*47e0*/  @P1 IMAD R0, R4, UR36, RZ ;  /* 0x0000002404001c24 */ /* 0x000fe8000f8e02ff */
[----:B--2---:R-:W-:Y:S04]  /*47f0*/  @P1 IMAD.WIDE R10, R0, 0x4, R10 ;  /* 0x00000004000a1825 */ /* 0x004fe800078e020a */
[----:B------:R-:W-:Y:S01]  /*4800*/  HFMA2 R0, -RZ, RZ, 0, 5.9604644775390625e-08 ;  /* 0x00000001ff007431 */ /* 0x000fe200000001ff */
[----:B---3-5:R3:W5:Y:S04]  /*4810*/  @P1 LDG.E R41, desc[UR4][R10.64] ;  /* 0x000000040a291981 */ /* 0x028768000c1e1900 */
[----:B------:R-:W-:Y:S01]  /*4820*/  @!P1 PRMT R84, R0, 0x7610, R84 ;  /* 0x0000761000549816 */ /* 0x000fe20000000054 */
[----:B---3--:R-:W4:Y:S06]  /*4830*/  @!P1 LDC R41, c[0x0][0x880] ;  /* 0x00022000ff299b82 */ /* 0x008f2c0000000800 */
.L_x_80:
[----:B----45:R-:W-:Y:S01]  /*4840*/  @!P0 FSETP.EQ.AND P1, PT, R41, RZ, PT ;  /* 0x000000ff2900820b */ /* 0x030fe20003f22000 */
[----:B------:R-:W-:Y:S01]  /*4850*/  @!UPT UIADD3 URZ, UPT, UPT, URZ, URZ, URZ ;  /* 0x000000fffffff290 */ /* 0x000fe2000fffe0ff */
[----:B------:R-:W-:Y:S11]  /*4860*/  @!P0 BRA `(.L_x_81) ;  /* 0x0000000000188947 */ /* 0x000ff60003800000 */
[----:B------:R-:W-:Y:S02]  /*4870*/  LOP3.LUT P0, RZ, R84, 0xff, RZ, 0xc0, !PT ;  /* 0x000000ff54ff7812 */ /* 0x000fe4000780c0ff */
[----:B------:R-:W-:Y:S04]  /*4880*/  ISETP.NE.U32.AND P1, PT, R2, RZ, PT ;  /* 0x000000ff0200720c */ /* 0x000fe80003f25070 */
[----:B------:R-:W-:Y:S04]  /*4890*/  ISETP.NE.AND.EX P1, PT, R3, RZ, PT, P1 ;  /* 0x000000ff0300720c */ /* 0x000fe80003f25310 */
[----:B------:R-:W-:Y:S03]  /*48a0*/  PLOP3.LUT P1, PT, P1, PT, PT, 0x8, 0x80 ;  /* 0x000000000080781c */ /* 0x000fe60000f2e170 */
[----:B------:R-:W-:Y:S11]  /*48b0*/  @P0 FSETP.EQ.AND P1, PT, R41, RZ, PT ;  /* 0x000000ff2900020b */ /* 0x000ff60003f22000 */
[----:B------:R-:W-:Y:S02]  /*48c0*/  @!UPT UIADD3 URZ, UPT, UPT, URZ, URZ, URZ ;  /* 0x000000fffffff290 */ /* 0x000fe4000fffe0ff */
.L_x_81:
[----:B------:R-:W3:Y:S01]  /*48d0*/  SYNCS.PHASECHK.TRANS64.TRYWAIT P2, [UR21+0x60], R9 ;  /* 0x00006009ff0075a7 */ /* 0x000ee20008041115 */
[----:B------:R-:W-:Y:S04]  /*48e0*/  ELECT P0, URZ, PT ;  /* 0x0000000000ff782f */ /* 0x000fe80003800000 */
[----:B------:R-:W-:Y:S11]  /*48f0*/  PLOP3.LUT P1, PT, P1, P0, PT, 0xf2, 0x2f ;  /* 0x00000000002f781c */ /* 0x000ff60000f21e72 */
[----:B------:R-:W-:Y:S02]  /*4900*/  @!UPT UIADD3 URZ, UPT, UPT, URZ, URZ, URZ ;  /* 0x000000fffffff290 */ /* 0x000fe4000fffe0ff */
[----:B------:R-:W-:Y:S05]  /*4910*/  @!P1 IADD3 R8, P0, PT, R16, 0x580, RZ ;  /* 0x0000058010089810 */ /* 0x000fea0007f1e0ff */
[----:B------:R-:W-:Y:S01]  /*4920*/  @!P1 IMAD.X R6, RZ, RZ, R17, P0 ;  /* 0x000000ffff069224 */ /* 0x000fe200000e0611 */
[----:B---3--:R-:W-:Y:S07]  /*4930*/  @!P2 BRA `(.L_x_82) ;  /* 0x0000003400eca947 */ /* 0x008fee0003800000 */
.L_x_145:
[----:B------:R-:W-:Y:S01]  /*4940*/  @!P1 R2UR UR5, R8 ;  /* 0x00000000080592ca */ /* 0x000fe200000e0000 */
[----:B------:R-:W-:Y:S01]  /*4950*/  VOTEU.ALL UP0, P1 ;  /* 0x0000000000ff7886 */ /* 0x000fe20000800000 */
[----:B------:R-:W-:Y:S01]  /*4960*/  @!P1 R2UR UR4, R6 ;  /* 0x00000000060492ca */ /* 0x000fe200000e0000 */
[----:B--2---:R-:W-:Y:S01]  /*4970*/  @!P1 IMAD.MOV.U32 R0, RZ, RZ, 0x1000 ;  /* 0x00001000ff009424 */ /* 0x004fe200078e00ff */
[----:B------:R-:W-:Y:S01]  /*4980*/  UMOV UR6, 0x0 ;  /* 0x0000000000067882 */ /* 0x000fe20000000000 */
[----:B------:R-:W-:Y:S01]  /*4990*/  UMOV UR7, 0x10000000 ;  /* 0x1000000000077882 */ /* 0x000fe20000000000 */
[----:B------:R-:W-:Y:S01]  /*49a0*/  @!UP0 UIADD3 UR16, UPT, UPT, UR21, 0x200, URZ ;  /* 0x0000020015108890 */ /* 0x000fe2000fffe0ff */
[----:B------:R-:W-:Y:S01]  /*49b0*/  VIADD R14, R14, 0x1 ;  /* 0x000000010e0e7836 */ /* 0x000fe20000000000 */
[----:B------:R-:W-:Y:S01]  /*49c0*/  VOTEU.ALL UP0, P1 ;  /* 0x0000000000ff7886 */ /* 0x000fe20000800000 */
[----:B------:R-:W-:Y:S04]  /*49d0*/  UMOV UR20, UR36 ;  /* 0x0000002400147c82 */ /* 0x000fe80008000000 */
[----:B------:R-:W-:Y:S02]  /*49e0*/  IMAD.U32 R10, RZ, RZ, UR5 ;  /* 0x00000005ff0a7e24 */ /* 0x000fe4000f8e00ff */
[----:B------:R-:W-:Y:S03]  /*49f0*/  IMAD.U32 R11, RZ, RZ, UR4 ;  /* 0x00000004ff0b7e24 */ /* 0x000fe6000f8e00ff */
[----:B------:R-:W-:Y:S02]  /*4a00*/  @!P1 R2UR UR4, R10 ;  /* 0x000000000a0492ca */ /* 0x000fe400000e0000 */
[----:B------:R-:W-:Y:S11]  /*4a10*/  @!P1 R2UR UR5, R11 ;  /* 0x000000000b0592ca */ /* 0x000ff600000e0000 */
[----:B------:R-:W-:Y:S02]  /*4a20*/  @!UPT UIADD3 URZ, UPT, UPT, URZ, URZ, URZ ;  /* 0x000000fffffff290 */ /* 0x000fe4000fffe0ff */
[----:B------:R2:W-:Y:S01]  /*4a30*/  @!UP0 UTMALDG.3D [UR16], [UR4], desc[UR6] ;  /* 0x00000610040085b4 */ /* 0x0005e20008011000 */
[----:B------:R2:W-:Y:S01]  /*4a40*/  @!P1 SYNCS.ARRIVE.TRANS64.RED.A0TR RZ, [UR21+0x50], R0 ;  /* 0x00005000ffff99a7 */ /* 0x0005e20008300415 */
[----:B------:R-:W-:Y:S01]  /*4a50*/  SYNCS.ARRIVE.TRANS64.RED.A1T0 RZ, [UR34], RZ ;  /* 0x000000ffffff79a7 */ /* 0x000fe20008100422 */
[----:B------:R-:W3:Y:S02]  /*4a60*/  SYNCS.PHASECHK.TRANS64.TRYWAIT P0, [UR21+0x68], R9 ;  /* 0x00006809ff0075a7 */ /* 0x000ee40008001115 */
[----:B--23--:R-:W-:Y:S05]  /*4a70*/  @!P0 BRA `(.L_x_83) ;  /* 0x0000003400b48947 */ /* 0x00cfea0003800000 */
.L_x_147:
[----:B------:R-:W-:Y:S01]  /*4a80*/  @!P1 IADD3 R6, P0, PT, R16, 0x580, RZ ;  /* 0x0000058010069810 */ /* 0x000fe20007f1e0ff */
[----:B------:R-:W-:Y:S01]  /*4a90*/  VOTEU.ALL UP0, P1 ;  /* 0x0000000000ff7886 */ /* 0x000fe20000800000 */
[----:B------:R-:W-:Y:S01]  /*4aa0*/  UMOV UR6, 0x0 ;  /* 0x0000000000067882 */ /* 0x000fe20000000000 */
[----:B------:R-:W-:Y:S01]  /*4ab0*/  UMOV UR7, 0x10000000 ;  /* 0x1000000000077882 */ /* 0x000fe20000000000 */
[----:B------:R-:W-:Y:S01]  /*4ac0*/  @!P1 R2UR UR5, R6 ;  /* 0x00000000060592ca */ /* 0x000fe200000e0000 */
[----:B--2---:R-:W-:Y:S01]  /*4ad0*/  @!P1 IMAD.X R0, RZ, RZ, R17, P0 ;  /* 0x000000ffff009224 */ /* 0x004fe200000e0611 */
[----:B------:R-:W-:Y:S01]  /*4ae0*/  @!UP0 UIADD3 UR10, UPT, UPT, UR18, 0x40, URZ ;  /* 0x00000040120a8890 */ /* 0x000fe2000fffe0ff */
[----:B------:R-:W-:Y:S01]  /*4af0*/  ISETP.NE.AND P0, PT, R14, 0x2, PT ;  /* 0x000000020e00780c */ /* 0x000fe20003f05270 */
[----:B------:R-:W-:Y:S01]  /*4b00*/  @!UP0 UIADD3 UR8, UPT, UPT, UR21, 0x1200, URZ ;  /* 0x0000120015088890 */ /* 0x000fe2000fffe0ff */
[----:B------:R-:W-:Y:S01]  /*4b10*/  LOP3.LUT R15, R15, 0x1, RZ, 0x3c, !PT ;  /* 0x000000010f0f7812 */ /* 0x000fe200078e3cff */
[----:B------:R-:W-:Y:S01]  /*4b20*/  @!UP0 UIADD3 UR9, UPT, UPT, UR21, 0x58, URZ ;  /* 0x0000005815098890 */ /* 0x000fe2000fffe0ff */
[----:B------:R-:W-:Y:S01]  /*4b30*/  @!P1 R2UR UR4, R0 ;  /* 0x00000000000492ca */ /* 0x000fe200000e0000 */
[----:B------:R-:W-:Y:S01]  /*4b40*/  VOTEU.ALL UP0, P1 ;  /* 0x0000000000ff7886 */ /* 0x000fe20000800000 */
[----:B------:R-:W-:Y:S01]  /*4b50*/  UMOV UR11, UR19 ;  /* 0x00000013000b7c82 */ /* 0x000fe20008000000 */
[----:B------:R-:W-:Y:S01]  /*4b60*/  UMOV UR12, UR36 ;  /* 0x00000024000c7c82 */ /* 0x000fe20008000000 */
[----:B------:R-:W-:Y:S01]  /*4b70*/  SEL R0, RZ, 0x1, P0 ;  /* 0x00000001ff007807 */ /* 0x000fe20000000000 */
[----:B------:R-:W-:Y:S01]  /*4b80*/  UIADD3 UR20, UPT, UPT, UR13, UR62, URZ ;  /* 0x0000003e0d147290 */ /* 0x000fe2000fffe0ff */
[----:B------:R-:W-:Y:S01]  /*4b90*/  IMAD.U32 R8, RZ, RZ, UR5 ;  /* 0x00000005ff087e24 */ /* 0x000fe2000f8e00ff */
[----:B------:R-:W-:Y:S01]  /*4ba0*/  SEL R14, R14, RZ, P0 ;  /* 0x000000ff0e0e7207 */ /* 0x000fe20000000000 */
[----:B------:R-:W-:Y:S01]  /*4bb0*/  UIADD3 UR16, UPT, UPT, UR14, UR59, URZ ;  /* 0x0000003b0e107290 */ /* 0x000fe2000fffe0ff */
[----:B------:R-:W-:Y:S01]  /*4bc0*/  LOP3.LUT R13, R13, R0, RZ, 0x3c, !PT ;  /* 0x000000000d0d7212 */ /* 0x000fe200078e3cff */
[----:B------:R-:W-:Y:S01]  /*4bd0*/  UPLOP3.LUT UP3, UPT, UPT, UPT, UPT, 0x80, 0x8 ;  /* 0x000000000008789c */ /* 0x000fe20003f6f070 */
[----:B------:R-:W-:Y:S02]  /*4be0*/  UMOV UR36, UR26 ;  /* 0x0000001a00247c82 */ /* 0x000fe40008000000 */
[----:B------:R-:W-:Y:S01]  /*4bf0*/  IMAD.U32 R9, RZ, RZ, UR4 ;  /* 0x00000004ff097e24 */ /* 0x000fe2000f8e00ff */
[----:B------:R-:W-:Y:S04]  /*4c00*/  @!P1 R2UR UR4, R8 ;  /* 0x00000000080492ca */ /* 0x000fe800000e0000 */
[----:B------:R-:W-:Y:S11]  /*4c10*/  @!P1 R2UR UR5, R9 ;  /* 0x00000000090592ca */ /* 0x000ff600000e0000 */
[----:B------:R-:W-:Y:S02]  /*4c20*/  @!UPT UIADD3 URZ, UPT, UPT, URZ, URZ, URZ ;  /* 0x000000fffffff290 */ /* 0x000fe4000fffe0ff */
[----:B------:R2:W-:Y:S01]  /*4c30*/  @!UP0 UTMALDG.3D [UR8], [UR4], desc[UR6] ;  /* 0x00000608040085b4 */ /* 0x0005e20008011000 */
[----:B------:R2:W-:Y:S01]  /*4c40*/  @!P1 SYNCS.ARRIVE.TRANS64.RED.A0TR RZ, [UR21+0x58], R7 ;  /* 0x00005807ffff99a7 */ /* 0x0005e20008300415 */
[----:B------:R-:W-:Y:S01]  /*4c50*/  SYNCS.ARRIVE.TRANS64.RED.A1T0 RZ, [UR33], RZ ;  /* 0x000000ffffff79a7 */ /* 0x000fe20008100421 */
[----:B------:R-:W-:Y:S05]  /*4c60*/  BRA.U UP1, `(.L_x_84) ;  /* 0xfffffff5012c7547 */ /* 0x000fea000b83ffff */
[----:B------:R-:W-:-:S04]  /*4c70*/  SHF.L.U32 R3, R15, 0x1f, RZ ;  /* 0x0000001f0f037819 */ /* 0x000fc800000006ff */
[----:B------:R-:W3:Y:S02]  /*4c80*/  SYNCS.PHASECHK.TRANS64.TRYWAIT P0, [UR21+0x60], R3 ;  /* 0x00006003ff0075a7 */ /* 0x000ee40008001115 */
[----:B---3--:R-:W-:Y:S05]  /*4c90*/  @!P0 BRA `(.L_x_85) ;  /* 0x0000003400448947 */ /* 0x008fea0003800000 */
.L_x_149:
[----:B---3--:R-:W-:-:S07]  /*4ca0*/  MOV R0, UR21 ;  /* 0x0000001500007c02 */ /* 0x008fce0008000f00 */
.L_x_86:
[----:B---3--:R-:W-:-:S04]  /*4cb0*/  SHF.L.U32 R3, R15, 0x1f, RZ ;  /* 0x0000001f0f037819 */ /* 0x008fc800000006ff */
[----:B------:R3:W4:Y:S03]  /*4cc0*/  SYNCS.PHASECHK.TRANS64.TRYWAIT P0, [R0+URZ+0x68], R3 ;  /* 0x00006803000075a7 */ /* 0x00072600080011ff */
[----:B----4-:R-:W-:Y:S05]  /*4cd0*/  @!P0 NANOSLEEP.SYNCS 0x989680 ;  /* 0x009896800000895d */ /* 0x010fea0003900000 */
[----:B------:R-:W4:Y:S02]  /*4ce0*/  @!P0 SYNCS.PHASECHK.TRANS64 P0, [R0+URZ+0x68], R3 ;  /* 0x00006803000085a7 */ /* 0x000f2400080010ff */
[----:B-12-4-:R-:W-:Y:S05]  /*4cf0*/  @P0 EXIT ;  /* 0x000000000000094d */ /* 0x016fea0003800000 */
[----:B------:R-:W-:Y:S05]  /*4d00*/  BRA `(.L_x_86) ;  /* 0xfffffffc00e87947 */ /* 0x000fea000383ffff */
.L_x_75:
[----:B------:R-:W-:-:S06]  /*4d10*/  UISETP.GE.AND UP0, UPT, UR17, 0x4, UPT ;  /* 0x000000041100788c */ /* 0x000fcc000bf06270 */
[----:B------:R-:W-:-:S13]  /*4d20*/  PLOP3.LUT P0, PT, PT, PT, UP0, 0x80, 0x8 ;  /* 0x000000000008781c */ /* 0x000fda0003f0f008 */
[----:B-1----:R-:W-:Y:S05]  /*4d30*/  @!P0 EXIT ;  /* 0x000000000000894d */ /* 0x002fea0003800000 */
[----:B------:R-:W1:Y:S08]  /*4d40*/  S2UR UR4, SR_CgaCtaId ;  /* 0x00000000000479c3 */ /* 0x000e700000008800 */
[----:B------:R-:W-:Y:S01]  /*4d50*/  BAR.SYNC.DEFER_BLOCKING 0x6, 0xa0 ;  /* 0x0182800000007b1d */ /* 0x000fe20000010000 */
[C---:B------:R-:W-:Y:S01]  /*4d60*/  IMAD.SHL.U32 R7, R93.reuse, 0x40, RZ ;  /* 0x000000405d077824 */ /* 0x040fe200078e00ff */
[C---:B------:R-:W-:Y:S01]  /*4d70*/  LOP3.LUT R95, R93.reuse, 0x60, RZ, 0xc0, !PT ;  /* 0x000000605d5f7812 */ /* 0x040fe200078ec0ff */
[----:B------:R-:W-:-:S02]  /*4d80*/  IMAD.SHL.U32 R4, R93, 0x20, RZ ;  /* 0x000000205d047824 */ /* 0x000fc400078e00ff */
[----:B------:R-:W-:Y:S02]  /*4d90*/  HFMA2 R36, -RZ, RZ, 0, 0 ;  /* 0x00000000ff247431 */ /* 0x000fe400000001ff */
[----:B------:R-:W-:Y:S01]  /*4da0*/  IMAD.SHL.U32 R6, R93, 0x2, RZ ;  /* 0x000000025d067824 */ /* 0x000fe200078e00ff */
[----:B------:R-:W-:Y:S01]  /*4db0*/  UMOV UR44, 0x400 ;  /* 0x00000400002c7882 */ /* 0x000fe20000000000 */
[----:B------:R-:W2:Y:S01]  /*4dc0*/  LDC.64 R82, c[0x0][0x8b0] ;  /* 0x00022c00ff527b82 */ /* 0x000ea20000000a00 */
[----:B------:R-:W-:Y:S01]  /*4dd0*/  LOP3.LUT R5, R7, 0x180, RZ, 0xc0, !PT ;  /* 0x0000018007057812 */ /* 0x000fe200078ec0ff */
[----:B------:R-:W-:Y:S01]  /*4de0*/  IMAD.U32 R37, R93, 0x10000, RZ ;  /* 0x000100005d257824 */ /* 0x000fe200078e00ff */
[----:B------:R-:W-:Y:S01]  /*4df0*/  LOP3.LUT R4, R4, 0xc00, RZ, 0xc0, !PT ;  /* 0x00000c0004047812 */ /* 0x000fe200078ec0ff */
[----:B------:R-:W-:Y:S01]  /*4e00*/  IMAD.MOV.U32 R92, RZ, RZ, RZ ;  /* 0x000000ffff5c7224 */ /* 0x000fe200078e00ff */
[----:B------:R-:W-:Y:S01]  /*4e10*/  LOP3.LUT R6, R5, 0x20, R6, 0xf8, !PT ;  /* 0x0000002005067812 */ /* 0x000fe200078ef806 */
[----:B------:R-:W-:Y:S01]  /*4e20*/  IMAD.SHL.U32 R5, R93, 0x8, RZ ;  /* 0x000000085d057824 */ /* 0x000fe200078e00ff */
[----:B------:R-:W-:Y:S01]  /*4e30*/  LOP3.LUT R4, R4, 0x40, R7, 0xf8, !PT ;  /* 0x0000004004047812 */ /* 0x000fe200078ef807 */
[----:B------:R-:W3:Y:S01]  /*4e40*/  LDC.64 R80, c[0x0][0x8a8] ;  /* 0x00022a00ff507b82 */ /* 0x000ee20000000a00 */
[----:B------:R-:W-:Y:S01]  /*4e50*/  LOP3.LUT R37, R37, 0x600000, RZ, 0xc0, !PT ;  /* 0x0060000025257812 */ /* 0x000fe200078ec0ff */
[----:B------:R-:W-:Y:S01]  /*4e60*/  IMAD.MOV.U32 R87, RZ, RZ, RZ ;  /* 0x000000ffff577224 */ /* 0x000fe200078e00ff */
[----:B------:R-:W-:-:S02]  /*4e70*/  LOP3.LUT R5, R6, 0x30, R5, 0x78, !PT ;  /* 0x0000003006057812 */ /* 0x000fc400078e7805 */
[----:B------:R-:W-:Y:S02]  /*4e80*/  CS2R R90, SRZ ;  /* 0x00000000005a7805 */ /* 0x000fe4000001ff00 */
[----:B------:R-:W-:Y:S01]  /*4e90*/  LOP3.LUT R4, R4, 0x200, R7, 0xf8, !PT ;  /* 0x0000020004047812 */ /* 0x000fe200078ef807 */
[----:B------:R-:W-:Y:S01]  /*4ea0*/  IMAD.MOV.U32 R89, RZ, RZ, RZ ;  /* 0x000000ffff597224 */ /* 0x000fe200078e00ff */
[----:B------:R-:W-:Y:S01]  /*4eb0*/  LOP3.LUT R93, R93, 0x2, RZ, 0xc0, !PT ;  /* 0x000000025d5d7812 */ /* 0x000fe200078ec0ff */
[----:B-1----:R-:W-:Y:S01]  /*4ec0*/  ULEA UR44, UR4, UR44, 0x18 ;  /* 0x0000002c042c7291 */ /* 0x002fe2000f8ec0ff */
[----:B------:R-:W-:Y:S01]  /*4ed0*/  LOP3.LUT R71, R4, R5, RZ, 0xfc, !PT ;  /* 0x0000000504477212 */ /* 0x000fe200078efcff */
[----:B------:R-:W1:Y:S01]  /*4ee0*/  LDCU UR57, c[0x0][0x370] ;  /* 0x00006e00ff3977ac */ /* 0x000e620008000800 */
[----:B------:R-:W-:Y:S01]  /*4ef0*/  IADD3 R88, PT, PT, -R93, RZ, RZ ;  /* 0x000000ff5d587210 */ /* 0x000fe20007ffe1ff */
[----:B------:R-:W-:Y:S01]  /*4f00*/  UIADD3 UR4, UPT, UPT, UR44, 0x2200, URZ ;  /* 0x000022002c047890 */ /* 0x000fe2000fffe0ff */
[----:B------:R-:W4:Y:S04]  /*4f10*/  LDCU UR43, c[0x0][0xb0c] ;  /* 0x00016180ff2b77ac */ /* 0x000f280008000800 */
[----:B------:R-:W1:Y:S01]  /*4f20*/  LDS R0, [UR44+0x130] ;  /* 0x0001302cff007984 */ /* 0x000e620008000800 */
[----:B------:R-:W-:Y:S01]  /*4f30*/  IMAD.U32 R94, RZ, RZ, UR4 ;  /* 0x00000004ff5e7e24 */ /* 0x000fe2000f8e00ff */
[----:B------:R-:W1:Y:S01]  /*4f40*/  LDCU UR39, c[0x0][0xb30] ;  /* 0x00016600ff2777ac */ /* 0x000e620008000800 */
[----:B------:R-:W1:Y:S01]  /*4f50*/  LDCU.64 UR46, c[0x0][0x888] ;  /* 0x00011100ff2e77ac */ /* 0x000e620008000a00 */
[----:B------:R-:W1:Y:S01]  /*4f60*/  LDCU.64 UR40, c[0x0][0xb28] ;  /* 0x00016500ff2877ac */ /* 0x000e620008000a00 */
[----:B------:R-:W1:Y:S01]  /*4f70*/  LDCU.64 UR60, c[0x0][0x890] ;  /* 0x00011200ff3c77ac */ /* 0x000e620008000a00 */
[----:B------:R-:W1:Y:S01]  /*4f80*/  LDCU.128 UR52, c[0x0][0xb10] ;  /* 0x00016200ff3477ac */ /* 0x000e620008000c00 */
[----:B------:R-:W1:Y:S01]  /*4f90*/  LDCU UR56, c[0x0][0x374] ;  /* 0x00006e80ff3877ac */ /* 0x000e620008000800 */
[----:B------:R-:W-:Y:S01]  /*4fa0*/  UIADD3 UR63, UPT, UPT, UR44, 0x200, URZ ;  /* 0x000002002c3f7890 */ /* 0x000fe2000fffe0ff */
[----:B-1234-:R-:W-:-:S11]  /*4fb0*/  IMAD.IADD R37, R0, 0x1, R37 ;  /* 0x0000000100257824 */ /* 0x01efd600078e0225 */
.L_x_112:
[----:B------:R-:W-:Y:S02]  /*4fc0*/  LEA R3, R87, UR44, 0x3 ;  /* 0x0000002c57037c11 */ /* 0x000fe4000f8e18ff */
[----:B------:R-:W-:Y:S02]  /*4fd0*/  SHF.L.U32 R0, R91, 0x1f, RZ ;  /* 0x0000001f5b007819 */ /* 0x000fe400000006ff */
[----:B------:R-:W-:Y:S02]  /*4fe0*/  LEA R5, R87, UR44, 0x4 ;  /* 0x0000002c57057c11 */ /* 0x000fe4000f8e20ff */
[----:B-1----:R-:W1:Y:S02]  /*4ff0*/  SYNCS.PHASECHK.TRANS64.TRYWAIT P0, [R3+URZ+0x80], R0 ;  /* 0x00008000030075a7 */ /* 0x002e6400080011ff */
[----:B-1----:R-:W-:Y:S05]  /*5000*/  @!P0 BRA `(.L_x_87) ;  /* 0x0000003000808947 */ /* 0x002fea0003800000 */
.L_x_150:
        /* <DEDUP_REMOVED lines=11> */
[----:B------:R-:W-:Y:S01]  /*50c0*/  PLOP3.LUT P0, PT, PT, PT, UP1, 0x80, 0x8 ;  /* 0x000000000008781c */ /* 0x000fe20003f0f018 */
[----:B------:R-:W-:Y:S11]  /*50d0*/  UP2UR UR45, UPR, URZ, 0x2 ;  /* 0x00000002ff2d7883 */ /* 0x000ff60008000000 */
[----:B------:R-:W-:Y:S01]  /*50e0*/  @!UPT UIADD3 URZ, UPT, UPT, URZ, URZ, URZ ;  /* 0x000000fffffff290 */ /* 0x000fe2000fffe0ff */
[----:B-1----:R-:W-:Y:S02]  /*50f0*/  @P0 SHF.R.U32.HI R0, RZ, 0x10, R5 ;  /* 0x00000010ff000819 */ /* 0x002fe40000011605 */
        /* <DEDUP_REMOVED lines=12> */
[----:B------:R-:W2:Y:S01]  /*51c0*/  LDCU UR12, c[0x0][0xb20] ;  /* 0x00016400ff0c77ac */ /* 0x000ea20008000800 */
[----:B------:R-:W-:Y:S02]  /*51d0*/  UIMAD.WIDE.U32 UR4, UR56, UR55, URZ ;  /* 0x00000037380472a5 */ /* 0x000fe4000f8e00ff */
[----:B------:R-:W-:Y:S02]  /*51e0*/  UIMAD.WIDE.U32 UR6, UR57, UR52, URZ ;  /* 0x00000034390672a5 */ /* 0x000fe4000f8e00ff */
[----:B------:R-:W-:Y:S02]  /*51f0*/  UISETP.NE.AND UP0, UPT, UR54, 0x1, UPT ;  /* 0x000000013600788c */ /* 0x000fe4000bf05270 */
[----:B------:R-:W-:Y:S02]  /*5200*/  UIMAD.WIDE.U32 UR8, UR37, UR55, URZ ;  /* 0x00000037250872a5 */ /* 0x000fe4000f8e00ff */
[----:B------:R-:W-:Y:S02]  /*5210*/  UIMAD.WIDE.U32 UR10, UR38, UR52, URZ ;  /* 0x00000034260a72a5 */ /* 0x000fe4000f8e00ff */
[----:B------:R-:W-:Y:S02]  /*5220*/  UISETP.NE.AND UP1, UPT, UR43, 0x1, UPT ;  /* 0x000000012b00788c */ /* 0x000fe4000bf25270 */
[----:B------:R-:W-:Y:S01]  /*5230*/  UISETP.NE.AND UP2, UPT, UR42, 0x1, UPT ;  /* 0x000000012a00788c */ /* 0x000fe2000bf45270 */
[----:B------:R-:W-:Y:S02]  /*5240*/  UMOV UR4, UR5 ;  /* 0x0000000500047c82 */ /* 0x000fe40008000000 */
[----:B--2---:R-:W-:Y:S03]  /*5250*/  USHF.R.U32.HI UR5, URZ, UR12, UR4 ;  /* 0x0000000cff057299 */ /* 0x004fe60008011604 */
[----:B------:R-:W-:Y:S02]  /*5260*/  UMOV UR4, UR7 ;  /* 0x0000000700047c82 */ /* 0x000fe40008000000 */
[----:B------:R-:W-:Y:S02]  /*5270*/  USHF.R.U32.HI UR7, URZ, UR53, UR4 ;  /* 0x00000035ff077299 */ /* 0x000fe40008011604 */
[----:B------:R-:W-:Y:S02]  /*5280*/  USEL UR4, UR56, UR5, !UP0 ;  /* 0x0000000538047287 */ /* 0x000fe4000c000000 */
[----:B------:R-:W-:Y:S01]  /*5290*/  USEL UR7, UR57, UR7, !UP1 ;  /* 0x0000000739077287 */ /* 0x000fe2000c800000 */
[----:B------:R-:W-:Y:S01]  /*52a0*/  UMOV UR5, UR9 ;  /* 0x0000000900057c82 */ /* 0x000fe20008000000 */
[----:B------:R-:W-:Y:S02]  /*52b0*/  UIMAD.WIDE.U32 UR8, UR4, UR40, URZ ;  /* 0x00000028040872a5 */ /* 0x000fe4000f8e00ff */
[----:B------:R-:W-:Y:S03]  /*52c0*/  USHF.R.U32.HI UR6, URZ, UR12, UR5 ;  /* 0x0000000cff067299 */ /* 0x000fe60008011605 */
[----:B------:R-:W-:Y:S01]  /*52d0*/  UMOV UR5, UR11 ;  /* 0x0000000b00057c82 */ /* 0x000fe20008000000 */
[----:B------:R-:W-:Y:S02]  /*52e0*/  UIMAD.WIDE.U32 UR10, UR7, UR40, URZ ;  /* 0x00000028070a72a5 */ /* 0x000fe4000f8e00ff */
[----:B------:R-:W-:Y:S02]  /*52f0*/  USHF.R.U32.HI UR12, URZ, UR53, UR5 ;  /* 0x00000035ff0c7299 */ /* 0x000fe40008011605 */
[----:B------:R-:W-:Y:S01]  /*5300*/  USEL UR6, UR37, UR6, !UP0 ;  /* 0x0000000625067287 */ /* 0x000fe2000c000000 */
[----:B------:R-:W-:Y:S02]  /*5310*/  UMOV UR5, UR9 ;  /* 0x0000000900057c82 */ /* 0x000fe40008000000 */
[----:B------:R-:W-:Y:S01]  /*5320*/  UMOV UR10, UR11 ;  /* 0x0000000b000a7c82 */ /* 0x000fe20008000000 */
[----:B------:R-:W-:Y:S02]  /*5330*/  @UP2 USHF.R.U32.HI UR4, URZ, UR41, UR5 ;  /* 0x00000029ff042299 */ /* 0x000fe40008011605 */
[----:B------:R-:W-:Y:S02]  /*5340*/  @UP2 USHF.R.U32.HI UR7, URZ, UR41, UR10 ;  /* 0x00000029ff072299 */ /* 0x000fe4000801160a */
[----:B------:R-:W-:Y:S02]  /*5350*/  UIMAD UR4, UR42, UR4, URZ ;  /* 0x000000042a0472a4 */ /* 0x000fe4000f8e02ff */
[----:B------:R-:W-:Y:S02]  /*5360*/  UIMAD.WIDE.U32 UR10, UR6, UR40, URZ ;  /* 0x00000028060a72a5 */ /* 0x000fe4000f8e00ff */
[----:B------:R-:W-:Y:S02]  /*5370*/  USEL UR5, UR38, UR12, !UP1 ;  /* 0x0000000c26057287 */ /* 0x000fe4000c800000 */
[----:B------:R-:W-:Y:S02]  /*5380*/  UIMAD UR8, UR42, UR7, URZ ;  /* 0x000000072a0872a4 */ /* 0x000fe4000f8e02ff */
[----:B------:R-:W-:Y:S03]  /*5390*/  UISETP.GE.AND UP0, UPT, UR6, UR4, UPT ;  /* 0x000000040600728c */ /* 0x000fe6000bf06270 */
[----:B------:R-:W-:Y:S01]  /*53a0*/  UMOV UR4, UR11 ;  /* 0x0000000b00047c82 */ /* 0x000fe20008000000 */
[----:B------:R-:W-:Y:S02]  /*53b0*/  UISETP.GE.OR UP0, UPT, UR5, UR8, UP0 ;  /* 0x000000080500728c */ /* 0x000fe40008706670 */
[----:B------:R-:W-:Y:S02]  /*53c0*/  USHF.R.U32.HI UR4, URZ, UR41, UR4 ;  /* 0x00000029ff047299 */ /* 0x000fe40008011604 */
[----:B------:R-:W-:Y:S02]  /*53d0*/  UIMAD.WIDE.U32 UR8, UR5, UR40, URZ ;  /* 0x00000028050872a5 */ /* 0x000fe4000f8e00ff */
[----:B------:R-:W-:Y:S02]  /*53e0*/  USEL UR11, UR6, UR4, !UP2 ;  /* 0x00000004060b7287 */ /* 0x000fe4000d000000 */
[----:B------:R-:W-:Y:S02]  /*53f0*/  UIADD3 UR8, UPT, UPT, -UR5, URZ, URZ ;  /* 0x000000ff05087290 */ /* 0x000fe4000fffe1ff */
[----:B------:R-:W-:Y:S01]  /*5400*/  UIADD3 UR10, UPT, UPT, -UR11, URZ, URZ ;  /* 0x000000ff0b0a7290 */ /* 0x000fe2000fffe1ff */
[----:B------:R-:W-:Y:S01]  /*5410*/  @!UP0 UMOV UR4, UR9 ;  /* 0x0000000900048c82 */ /* 0x000fe20008000000 */
[----:B------:R-:W-:Y:S02]  /*5420*/  UIADD3 UR9, UPT, UPT, -UR6, URZ, URZ ;  /* 0x000000ff06097290 */ /* 0x000fe4000fffe1ff */
[----:B------:R-:W-:Y:S02]  /*5430*/  @!UP0 USHF.R.U32.HI UR4, URZ, UR41, UR4 ;  /* 0x00000029ff048299 */ /* 0x000fe40008011604 */
[----:B------:R-:W-:Y:S02]  /*5440*/  UIMAD UR10, UR42, UR10, UR6 ;  /* 0x0000000a2a0a72a4 */ /* 0x000fe4000f8e0206 */
[----:B------:R-:W-:Y:S04]  /*5450*/  @!UP0 USEL UR4, UR5, UR4, !UP2 ;  /* 0x0000000405048287 */ /* 0x000fe8000d000000 */
[----:B------:R-:W-:Y:S02]  /*5460*/  @!UP0 UIMAD UR10, UR7, UR10, UR4 ;  /* 0x0000000a070a82a4 */ /* 0x000fe4000f8e0204 */
[----:B------:R-:W-:Y:S02]  /*5470*/  @!UP0 UIADD3 UR11, UPT, UPT, UR11, -UR4, URZ ;  /* 0x800000040b0b8290 */ /* 0x000fe4000fffe0ff */
[----:B------:R-:W-:Y:S02]  /*5480*/  UIMAD UR7, UR43, UR8, UR38 ;  /* 0x000000082b0772a4 */ /* 0x000fe4000f8e0226 */
[----:B------:R-:W-:Y:S02]  /*5490*/  @!UP0 UIMAD UR6, UR11, UR42, UR5 ;  /* 0x0000002a0b0682a4 */ /* 0x000fe4000f8e0205 */
[----:B------:R-:W-:Y:S01]  /*54a0*/  UIMAD UR4, UR54, UR9, UR37 ;  /* 0x00000009360472a4 */ /* 0x000fe2000f8e0225 */
[----:B------:R-:W-:Y:S02]  /*54b0*/  @!UP0 UMOV UR5, UR10 ;  /* 0x0000000a00058c82 */ /* 0x000fe40008000000 */
[----:B------:R-:W-:Y:S02]  /*54c0*/  UIMAD UR38, UR5, UR43, UR7 ;  /* 0x0000002b052672a4 */ /* 0x000fe4000f8e0207 */
[----:B------:R-:W-:Y:S11]  /*54d0*/  UIMAD UR37, UR6, UR54, UR4 ;  /* 0x00000036062572a4 */ /* 0x000ff6000f8e0204 */
[----:B------:R-:W-:Y:S01]  /*54e0*/  @!UPT UIADD3 URZ, UPT, UPT, URZ, URZ, URZ ;  /* 0x000000fffffff290 */ /* 0x000fe2000fffe0ff */
.L_x_88:
[----:B------:R-:W-:Y:S01]  /*54f0*/  UISETP.NE.AND UP0, UPT, UR39, 0x1, UPT ;  /* 0x000000012700788c */ /* 0x000fe2000bf05270 */
[----:B------:R-:W-:Y:S01]  /*5500*/  IADD3 R87, PT, PT, R87, 0x1, RZ ;  /* 0x0000000157577810 */ /* 0x000fe20007ffe0ff */
[----:B------:R-:W-:Y:S02]  /*5510*/  USHF.L.U32 UR50, UR16, 0x6, URZ ;  /* 0x0000000610327899 */ /* 0x000fe400080006ff */
[----:B------:R-:W-:Y:S07]  /*5520*/  USHF.L.U32 UR49, UR20, 0x7, URZ ;  /* 0x0000000714317899 */ /* 0x000fee00080006ff */
[----:B------:R-:W2:Y:S01]  /*5530*/  @!UP0 LDCU.128 UR12, c[0x0][0xb10] ;  /* 0x00016200ff0c87ac */ /* 0x000ea20008000c00 */
[----:B------:R-:W3:Y:S01]  /*5540*/  @!UP0 LDCU UR5, c[0x0][0xb0c] ;  /* 0x00016180ff0587ac */ /* 0x000ee20008000800 */
[----:B------:R-:W4:Y:S01]  /*5550*/  @!UP0 LDCU UR10, c[0x0][0xb20] ;  /* 0x00016400ff0a87ac */ /* 0x000f220008000800 */
[----:B--2---:R-:W-:Y:S02]  /*5560*/  UIMAD.WIDE.U32 UR8, UR38, UR12, URZ ;  /* 0x0000000c260872a5 */ /* 0x004fe4000f8e00ff */
[----:B------:R-:W-:Y:S02]  /*5570*/  UIMAD.WIDE.U32 UR6, UR37, UR15, URZ ;  /* 0x0000000f250672a5 */ /* 0x000fe4000f8e00ff */
[----:B------:R-:W-:Y:S03]  /*5580*/  @!UP0 UISETP.NE.AND UP1, UPT, UR14, 0x1, UPT ;  /* 0x000000010e00888c */ /* 0x000fe6000bf25270 */
[----:B------:R-:W-:Y:S01]  /*5590*/  @!UP0 UMOV UR4, UR9 ;  /* 0x0000000900048c82 */ /* 0x000fe20008000000 */
[----:B---3--:R-:W-:Y:S02]  /*55a0*/  @!UP0 UISETP.NE.AND UP2, UPT, UR5, 0x1, UPT ;  /* 0x000000010500888c */ /* 0x008fe4000bf45270 */
[----:B------:R-:W-:Y:S01]  /*55b0*/  @!UP0 USHF.R.U32.HI UR4, URZ, UR13, UR4 ;  /* 0x0000000dff048299 */ /* 0x000fe20008011604 */
[----:B------:R-:W-:Y:S02]  /*55c0*/  @!UP0 UMOV UR6, UR7 ;  /* 0x0000000700068c82 */ /* 0x000fe40008000000 */
[----:B----4-:R-:W-:Y:S02]  /*55d0*/  @!UP0 USHF.R.U32.HI UR6, URZ, UR10, UR6 ;  /* 0x0000000aff068299 */ /* 0x010fe40008011606 */
[----:B------:R-:W-:Y:S02]  /*55e0*/  @!UP0 USEL UR7, UR38, UR4, !UP2 ;  /* 0x0000000426078287 */ /* 0x000fe4000d000000 */
[----:B------:R-:W-:Y:S04]  /*55f0*/  @!UP0 USEL UR6, UR37, UR6, !UP1 ;  /* 0x0000000625068287 */ /* 0x000fe8000c800000 */
[----:B------:R-:W-:Y:S02]  /*5600*/  @!UP0 UIADD3 UR4, UPT, UPT, -UR7, UR6, URZ ;  /* 0x0000000607048290 */ /* 0x000fe4000fffe1ff */
[----:B------:R-:W-:Y:S02]  /*5610*/  @!UP0 UIADD3 UR6, UPT, UPT, UR7, -UR6, URZ ;  /* 0x8000000607068290 */ /* 0x000fe4000fffe0ff */
[----:B------:R-:W-:Y:S02]  /*5620*/  @!UP0 UIMAD UR38, UR4, UR5, UR38 ;  /* 0x00000005042682a4 */ /* 0x000fe4000f8e0226 */
[----:B------:R-:W-:Y:S02]  /*5630*/  @!UP0 UIMAD UR37, UR6, UR14, UR37 ;  /* 0x0000000e062582a4 */ /* 0x000fe4000f8e0225 */
[----:B------:R-:W-:Y:S09]  /*5640*/  ULOP3.LUT UP0, URZ, UR63, 0x1b0, URZ, 0xc0, !UPT ;  /* 0x000001b03fff7892 */ /* 0x000ff2000f80c0ff */
[----:B------:R-:W-:Y:S05]  /*5650*/  BRA.U !UP0, `(.L_x_89) ;  /* 0x0000000108407547 */ /* 0x000fea000b800000 */
[----:B------:R-:W2:Y:S01]  /*5660*/  LDCU.64 UR8, c[0x4][0x80] ;  /* 0x01001000ff0877ac */ /* 0x000ea20008000a00 */
[----:B------:R-:W-:Y:S01]  /*5670*/  MOV R3, 0x0 ;  /* 0x0000000000037802 */ /* 0x000fe20000000f00 */
[----:B------:R-:W-:Y:S02]  /*5680*/  HFMA2 R12, -RZ, RZ, 0, 5.9604644775390625e-08 ;  /* 0x00000001ff0c7431 */ /* 0x000fe400000001ff */
[----:B------:R-:W-:Y:S02]  /*5690*/  IMAD.MOV.U32 R8, RZ, RZ, 0x70 ;  /* 0x00000070ff087424 */ /* 0x000fe400078e00ff */
[----:B------:R-:W-:Y:S01]  /*56a0*/  IMAD.MOV.U32 R13, RZ, RZ, RZ ;  /* 0x000000ffff0d7224 */ /* 0x000fe200078e00ff */
[----:B------:R-:W3:Y:S01]  /*56b0*/  LDCU.64 UR6, c[0x4][0x88] ;  /* 0x01001100ff0677ac */ /* 0x000ee20008000a00 */
[----:B------:R-:W4:Y:S01]  /*56c0*/  LDC.64 R2, c[0x4][R3] ;  /* 0x0100000003027b82 */ /* 0x000f220000000a00 */
[----:B------:R-:W1:Y:S01]  /*56d0*/  LDCU.64 UR4, c[0x4][0x8] ;  /* 0x01000100ff0477ac */ /* 0x000e620008000a00 */
[----:B--2---:R-:W-:Y:S01]  /*56e0*/  MOV R5, UR9 ;  /* 0x0000000900057c02 */ /* 0x004fe20008000f00 */
[----:B------:R-:W-:Y:S01]  /*56f0*/  IMAD.U32 R4, RZ, RZ, UR8 ;  /* 0x00000008ff047e24 */ /* 0x000fe2000f8e00ff */
[----:B---3--:R-:W-:Y:S01]  /*5700*/  MOV R7, UR7 ;  /* 0x0000000700077c02 */ /* 0x008fe20008000f00 */
[----:B------:R-:W-:Y:S01]  /*5710*/  IMAD.U32 R6, RZ, RZ, UR6 ;  /* 0x00000006ff067e24 */ /* 0x000fe2000f8e00ff */
[----:B-1----:R-:W-:Y:S01]  /*5720*/  MOV R11, UR5 ;  /* 0x00000005000b7c02 */ /* 0x002fe20008000f00 */
[----:B------:R-:W-:Y:S02]  /*5730*/  IMAD.U32 R10, RZ, RZ, UR4 ;  /* 0x00000004ff0a7e24 */ /* 0x000fe4000f8e00ff */
[----:B------:R-:W-:Y:S07]  /*5740*/  LEPC R20, `(.L_x_89) ;  /* 0x000000001014794e */ /* 0x000fee0000000000 */
[----:B----45:R-:W-:Y:S05]  /*5750*/  CALL.ABS.NOINC R2 ;  /* 0x0000000002007343 */ /* 0x030fea0003c00000 */
.L_x_89:
[----:B------:R-:W-:Y:S01]  /*5760*/  LOP3.LUT P0, RZ, R94, 0x1b0, RZ, 0xc0, !PT ;  /* 0x000001b05eff7812 */ /* 0x000fe2000780c0ff */
[----:B------:R-:W-:Y:S11]  /*5770*/  BSSY.RECONVERGENT B6, `(.L_x_90) ;  /* 0x0000013000067945 */ /* 0x000ff60003800200 */
[----:B------:R-:W-:Y:S01]  /*5780*/  @!UPT UIADD3 URZ, UPT, UPT, URZ, URZ, URZ ;  /* 0x000000fffffff290 */ /* 0x000fe2000fffe0ff */
[----:B------:R-:W-:Y:S05]  /*5790*/  @!P0 BRA `(.L_x_91) ;  /* 0x0000000000408947 */ /* 0x000fea0003800000 */
        /* <DEDUP_REMOVED lines=16> */
.L_x_91:
[----:B------:R-:W-:Y:S05]  /*58a0*/  BSYNC.RECONVERGENT B6 ;  /* 0x0000000000067941 */ /* 0x000fea0003800200 */
.L_x_90:
[----:B------:R-:W-:Y:S01]  /*58b0*/  R2UR UR4, R86 ;  /* 0x00000000560472ca */ /* 0x000fe200000e0000 */
[----:B------:R-:W-:Y:S01]  /*58c0*/  UISETP.NE.U32.AND UP0, UPT, UR60, URZ, UPT ;  /* 0x000000ff3c00728c */ /* 0x000fe2000bf05070 */
[----:B------:R-:W-:Y:S02]  /*58d0*/  ISETP.NE.U32.AND P4, PT, R82, RZ, PT ;  /* 0x000000ff5200720c */ /* 0x000fe40003f85070 */
[----:B------:R-:W-:Y:S01]  /*58e0*/  ISETP.NE.U32.AND P2, PT, RZ, UR46, PT ;  /* 0x0000002eff007c0c */ /* 0x000fe2000bf45070 */
[----:B------:R-:W-:Y:S01]  /*58f0*/  UISETP.NE.AND.EX UP1, UPT, UR61, URZ, UPT, UP0 ;  /* 0x000000ff3d00728c */ /* 0x000fe2000bf25300 */
[----:B------:R-:W-:Y:S01]  /*5900*/  ISETP.NE.AND.EX P4, PT, R83, RZ, PT, P4 ;  /* 0x000000ff5300720c */ /* 0x000fe20003f85340 */
[----:B------:R-:W-:Y:S01]  /*5910*/  UPLOP3.LUT UP0, UPT, UPT, UPT, UPT, 0x40, 0x4 ;  /* 0x000000000004789c */ /* 0x000fe20003f0e870 */
[----:B------:R-:W-:Y:S05]  /*5920*/  ISETP.NE.AND.EX P2, PT, RZ, UR47, PT, P2 ;  /* 0x0000002fff007c0c */ /* 0x000fea000bf45320 */
[----:B------:R-:W-:Y:S06]  /*5930*/  UISETP.NE.AND UP2, UPT, UR4, URZ, UPT ;  /* 0x000000ff0400728c */ /* 0x000fec000bf45270 */
[----:B------:R-:W-:Y:S05]  /*5940*/  PLOP3.LUT P1, PT, PT, PT, UP2, 0x80, 0x8 ;  /* 0x000000000008781c */ /* 0x000fea0003f2f028 */
[----:B------:R-:W-:Y:S06]  /*5950*/  @UP2 UPLOP3.LUT UP0, UPT, UPT, UPT, UP1, 0x80, 0x8 ;  /* 0x000000000008289c */ /* 0x000fec0003f0f010 */
[----:B------:R-:W-:Y:S01]  /*5960*/  PLOP3.LUT P0, PT, PT, PT, UP0, 0x80, 0x8 ;  /* 0x000000000008781c */ /* 0x000fe20003f0f008 */
[----:B------:R-:W-:Y:S01]  /*5970*/  @!UPT UIADD3 URZ, UPT, UPT, URZ, URZ, URZ ;  /* 0x000000fffffff290 */ /* 0x000fe2000fffe0ff */
[----:B------:R-:W-:Y:S11]  /*5980*/  BRA.U !UP1, `(.L_x_92) ;  /* 0x00000001093c7547 */ /* 0x000ff6000b800000 */
[----:B------:R-:W-:Y:S01]  /*5990*/  UISETP.NE.U32.AND UP0, UPT, UR46, URZ, UPT ;  /* 0x000000ff2e00728c */ /* 0x000fe2000bf05070 */
[----:B-1----:R-:W-:Y:S01]  /*59a0*/  HFMA2 R0, -RZ, RZ, 0, 5.9604644775390625e-08 ;  /* 0x00000001ff007431 */ /* 0x002fe200000001ff */
[----:B------:R-:W1:Y:S01]  /*59b0*/  LDCU.64 UR8, c[0x0][0x358] ;  /* 0x00006b00ff0877ac */ /* 0x000e620008000a00 */
[----:B------:R-:W-:Y:S01]  /*59c0*/  IMAD.MOV.U32 R84, RZ, RZ, 0x1 ;  /* 0x00000001ff547424 */ /* 0x000fe200078e00ff */
[----:B------:R-:W-:Y:S06]  /*59d0*/  UISETP.NE.AND.EX UP0, UPT, UR47, URZ, UPT, UP0 ;  /* 0x000000ff2f00728c */ /* 0x000fec000bf05300 */
[----:B------:R-:W-:Y:S05]  /*59e0*/  PLOP3.LUT P3, PT, PT, PT, UP0, 0x80, 0x8 ;  /* 0x000000000008781c */ /* 0x000fea0003f6f008 */
[----:B------:R-:W2:Y:S01]  /*59f0*/  @UP0 LDCU.64 UR4, c[0x0][0x888] ;  /* 0x00011100ff0407ac */ /* 0x000ea20008000a00 */
[----:B------:R-:W-:Y:S07]  /*5a00*/  @UP0 UIMAD UR6, UR36, UR60, URZ ;  /* 0x0000003c240602a4 */ /* 0x000fee000f8e02ff */
[----:B------:R-:W-:Y:S01]  /*5a10*/  @!P3 PRMT R84, R0, 0x7610, R84 ;  /* 0x000076100054b816 */ /* 0x000fe20000000054 */
[----:B--2---:R-:W-:Y:S06]  /*5a20*/  @UP0 UIMAD.WIDE UR4, UR6, 0x4, UR4 ;  /* 0x00000004060408a5 */ /* 0x004fec000f8e0204 */
[----:B------:R-:W-:Y:S01]  /*5a30*/  IMAD.U32 R2, RZ, RZ, UR4 ;  /* 0x00000004ff027e24 */ /* 0x000fe2000f8e00ff */
[----:B------:R-:W-:Y:S04]  /*5a40*/  MOV R3, UR5 ;  /* 0x0000000500037c02 */ /* 0x000fe80008000f00 */
[----:B------:R-:W2:Y:S01]  /*5a50*/  @!UP0 LDCU UR4, c[0x0][0x880] ;  /* 0x00011000ff0487ac */ /* 0x000ea20008000800 */
[----:B-1---5:R3:W5:Y:S02]  /*5a60*/  @P3 LDG.E R41, desc[UR8][R2.64] ;  /* 0x0000000802293981 */ /* 0x022764000c1e1900 */
[----:B--23--:R-:W-:Y:S02]  /*5a70*/  @!P3 IMAD.U32 R41, RZ, RZ, UR4 ;  /* 0x00000004ff29be24 */ /* 0x00cfe4000f8e00ff */
.L_x_92:
[----:B------:R-:W-:Y:S05]  /*5a80*/  @!P4 BRA `(.L_x_93) ;  /* 0x000000000024c947 */ /* 0x000fea0003800000 */
[----:B------:R-:W-:Y:S01]  /*5a90*/  ISETP.NE.U32.AND P3, PT, R80, RZ, PT ;  /* 0x000000ff5000720c */ /* 0x000fe20003f65070 */
[----:B------:R-:W2:Y:S03]  /*5aa0*/  LDCU.64 UR4, c[0x0][0x358] ;  /* 0x00006b00ff0477ac */ /* 0x000ea60008000a00 */
[----:B------:R-:W-:Y:S11]  /*5ab0*/  ISETP.NE.AND.EX P3, PT, R81, RZ, PT, P3 ;  /* 0x000000ff5100720c */ /* 0x000ff60003f65330 */
[----:B------:R-:W-:Y:S02]  /*5ac0*/  @!UPT UIADD3 URZ, UPT, UPT, URZ, URZ, URZ ;  /* 0x000000fffffff290 */ /* 0x000fe4000fffe0ff */
[----:B------:R-:W3:Y:S01]  /*5ad0*/  @P3 LDC.64 R2, c[0x0][0x8a8] ;  /* 0x00022a00ff023b82 */ /* 0x000ee20000000a00 */
[----:B-1----:R-:W-:Y:S04]  /*5ae0*/  @P3 IMAD R0, R82, UR36, RZ ;  /* 0x0000002452003c24 */ /* 0x002fe8000f8e02ff */
[----:B---3--:R-:W-:Y:S05]  /*5af0*/  @P3 IMAD.WIDE R2, R0, 0x4, R2 ;  /* 0x0000000400023825 */ /* 0x008fea00078e0202 */
[----:B--2--5:R2:W5:Y:S02]  /*5b00*/  @P3 LDG.E R38, desc[UR4][R2.64] ;  /* 0x0000000402263981 */ /* 0x024564000c1e1900 */
[----:B--2---:R-:W3:Y:S02]  /*5b10*/  @!P3 LDC R38, c[0x0][0x8a0] ;  /* 0x00022800ff26bb82 */ /* 0x004ee40000000800 */
.L_x_93:
[----:B-----5:R-:W-:Y:S01]  /*5b20*/  FSETP.NEU.AND P4, PT, R41, RZ, PT ;  /* 0x000000ff2900720b */ /* 0x020fe20003f8d000 */
[----:B------:R-:W-:Y:S01]  /*5b30*/  BSSY B1, `(.L_x_94) ;  /* 0x0000042000017945 */ /* 0x000fe20003800000 */
[----:B------:R-:W-:Y:S01]  /*5b40*/  SEL R5, RZ, 0xffffffff, P2 ;  /* 0xffffffffff057807 */ /* 0x000fe20001000000 */
[----:B------:R-:W-:Y:S01]  /*5b50*/  IMAD.MOV.U32 R102, RZ, RZ, 0x1 ;  /* 0x00000001ff667424 */ /* 0x000fe200078e00ff */
[----:B------:R-:W-:Y:S02]  /*5b60*/  LOP3.LUT P3, RZ, R84, 0xff, RZ, 0xc0, !PT ;  /* 0x000000ff54ff7812 */ /* 0x000fe4000786c0ff */
[----:B------:R-:W-:Y:S02]  /*5b70*/  CS2R R78, SRZ ;  /* 0x00000000004e7805 */ /* 0x000fe4000001ff00 */
[----:B------:R-:W-:Y:S02]  /*5b80*/  @P1 SEL R4, RZ, 0xffffffff, P4 ;  /* 0xffffffffff041807 */ /* 0x000fe40002000000 */
[----:B------:R-:W-:Y:S02]  /*5b90*/  CS2R R76, SRZ ;  /* 0x00000000004c7805 */ /* 0x000fe4000001ff00 */
[----:B------:R-:W-:Y:S02]  /*5ba0*/  LEA R2, R90, UR44, 0x3 ;  /* 0x0000002c5a027c11 */ /* 0x000fe4000f8e18ff */
[----:B------:R-:W-:Y:S02]  /*5bb0*/  CS2R R74, SRZ ;  /* 0x00000000004a7805 */ /* 0x000fe4000001ff00 */
[----:B------:R-:W-:Y:S02]  /*5bc0*/  @P0 SEL R4, R5, R4, !P3 ;  /* 0x0000000405040207 */ /* 0x000fe40005800000 */
[----:B------:R-:W-:Y:S02]  /*5bd0*/  CS2R R72, SRZ ;  /* 0x0000000000487805 */ /* 0x000fe4000001ff00 */
[----:B------:R-:W-:Y:S02]  /*5be0*/  LEA R100, R36, UR44, 0x3 ;  /* 0x0000002c24647c11 */ /* 0x000fe4000f8e18ff */
[----:B------:R-:W-:Y:S02]  /*5bf0*/  @P1 LOP3.LUT R4, R4, 0x1, RZ, 0xc0, !PT ;  /* 0x0000000104041812 */ /* 0x000fe400078ec0ff */
[----:B------:R-:W-:Y:S02]  /*5c00*/  SHF.L.U32 R3, R92, 0x1f, RZ ;  /* 0x0000001f5c037819 */ /* 0x000fe400000006ff */
[----:B------:R-:W-:Y:S02]  /*5c10*/  ISETP.NE.U32.OR P6, PT, R4, 0x1, !P1 ;  /* 0x000000010400780c */ /* 0x000fe40004fc5470 */
[----:B------:R-:W-:Y:S02]  /*5c20*/  PLOP3.LUT P2, PT, PT, PT, UP1, 0x80, 0x8 ;  /* 0x000000000008781c */ /* 0x000fe40003f4f018 */
[C---:B------:R-:W-:Y:S02]  /*5c30*/  LEA.HI R39, R36.reuse, R36, RZ, 0x1 ;  /* 0x0000002424277211 */ /* 0x040fe400078f08ff */
[----:B------:R-:W-:Y:S02]  /*5c40*/  SEL R4, RZ, 0xffffffff, P4 ;  /* 0xffffffffff047807 */ /* 0x000fe40002000000 */
[----:B------:R-:W-:Y:S01]  /*5c50*/  P2R R96, PR, RZ, 0x40 ;  /* 0x00000040ff607803 */ /* 0x000fe20000000000 */
[C---:B-1----:R-:W-:Y:S01]  /*5c60*/  IMAD.SHL.U32 R0, R39.reuse, 0x40, RZ ;  /* 0x0000004027007824 */ /* 0x042fe200078e00ff */
[----:B------:R-:W-:Y:S03]  /*5c70*/  LOP3.LUT R39, R39, 0xffe, RZ, 0xc0, !PT ;  /* 0x00000ffe27277812 */ /* 0x000fe600078ec0ff */
[----:B------:R-:W-:Y:S02]  /*5c80*/  @P6 SHF.L.U32 R7, R89, 0x1f, RZ ;  /* 0x0000001f59076819 */ /* 0x000fe400000006ff */
[----:B------:R-:W-:Y:S01]  /*5c90*/  @P2 SEL R4, R5, R4, !P3 ;  /* 0x0000000405042207 */ /* 0x000fe20005800000 */
[----:B------:R-:W-:Y:S01]  /*5ca0*/  IMAD.IADD R39, R36, 0x1, -R39 ;  /* 0x0000000124277824 */ /* 0x000fe200078e0a27 */
[----:B------:R-:W1:Y:S01]  /*5cb0*/  @P6 SYNCS.PHASECHK.TRANS64.TRYWAIT P1, [R2+URZ+0x50], R7 ;  /* 0x00005007020065a7 */ /* 0x000e6200080211ff */
[----:B------:R-:W-:Y:S02]  /*5cc0*/  LOP3.LUT R0, R0, 0xffffff80, RZ, 0xc0, !PT ;  /* 0xffffff8000007812 */ /* 0x000fe400078ec0ff */
[----:B------:R-:W-:Y:S03]  /*5cd0*/  LOP3.LUT R4, R4, 0x1, RZ, 0xc0, !PT ;  /* 0x0000000104047812 */ /* 0x000fe600078ec0ff */
[----:B------:R-:W-:Y:S01]  /*5ce0*/  IMAD.IADD R0, R37, 0x1, R0 ;  /* 0x0000000125007824 */ /* 0x000fe200078e0200 */
[----:B------:R-:W-:Y:S03]  /*5cf0*/  ISETP.NE.U32.AND P5, PT, R4, 0x1, PT ;  /* 0x000000010400780c */ /* 0x000fe60003fa5070 */
[----:B------:R-:W-:Y:S01]  /*5d00*/  IMAD R39, R39, 0x100000, R0 ;  /* 0x0010000027277824 */ /* 0x000fe200078e0200 */
[----:B------:R-:W-:Y:S01]  /*5d10*/  P2R R103, PR, RZ, 0x20 ;  /* 0x00000020ff677803 */ /* 0x000fe20000000000 */
[----:B------:R2:W4:Y:S01]  /*5d20*/  SYNCS.PHASECHK.TRANS64.TRYWAIT P0, [R100+URZ+0xa0], R3 ;  /* 0x0000a003640075a7 */ /* 0x00052200080011ff */
[----:B-1----:R-:W-:Y:S01]  /*5d30*/  @P6 SEL R102, RZ, 0x1, !P1 ;  /* 0x00000001ff666807 */ /* 0x002fe20004800000 */
[----:B--2---:R-:W-:Y:S06]  /*5d40*/  @!P6 BRA `(.L_x_95) ;  /* 0x000000000080e947 */ /* 0x004fec0003800000 */
[----:B------:R-:W-:Y:S01]  /*5d50*/  @P5 IMAD R6, R90, 0x1000, R71 ;  /* 0x000010005a065824 */ /* 0x000fe200078e0247 */
[----:B------:R-:W1:Y:S01]  /*5d60*/  S2R R0, SR_CgaCtaId ;  /* 0x0000000000007919 */ /* 0x000e620000008800 */
[----:B------:R-:W-:Y:S01]  /*5d70*/  ISETP.NE.AND P1, PT, R102, RZ, PT ;  /* 0x000000ff6600720c */ /* 0x000fe20003f25270 */
[----:B------:R-:W-:Y:S01]  /*5d80*/  BSSY B0, `(.L_x_96) ;  /* 0x000000b000007945 */ /* 0x000fe20003800000 */
[----:B------:R-:W-:Y:S01]  /*5d90*/  @P5 VIADD R4, R6, UR44 ;  /* 0x0000002c06045c36 */ /* 0x000fe20008000000 */
[----:B------:R-:W-:Y:S02]  /*5da0*/  CS2R R74, SRZ ;  /* 0x00000000004a7805 */ /* 0x000fe4000001ff00 */
[----:B------:R-:W-:Y:S02]  /*5db0*/  CS2R R72, SRZ ;  /* 0x0000000000487805 */ /* 0x000fe4000001ff00 */
[----:B------:R-:W-:Y:S01]  /*5dc0*/  CS2R R78, SRZ ;  /* 0x00000000004e7805 */ /* 0x000fe2000001ff00 */
[----:B------:R-:W-:Y:S01]  /*5dd0*/  @P5 IMAD R4, R93, -0x10, R4 ;  /* 0xfffffff05d045824 */ /* 0x000fe200078e0204 */
[----:B------:R-:W-:Y:S04]  /*5de0*/  CS2R R76, SRZ ;  /* 0x00000000004c7805 */ /* 0x000fe8000001ff00 */
[----:B------:R-:W-:Y:S05]  /*5df0*/  @P1 BRA `(.L_x_97) ;  /* 0x00000000000c1947 */ /* 0x000fea0003800000 */
[----:B------:R-:W-:Y:S04]  /*5e00*/  SHF.L.U32 R5, R89, 0x1f, RZ ;  /* 0x0000001f59057819 */ /* 0x000fe800000006ff */
[----:B------:R-:W2:Y:S02]  /*5e10*/  SYNCS.PHASECHK.TRANS64.TRYWAIT P1, [R2+URZ+0x50], R5 ;  /* 0x00005005020075a7 */ /* 0x000ea400080211ff */
[----:B--2---:R-:W-:Y:S05]  /*5e20*/  @!P1 BRA `(.L_x_98) ;  /* 0x00000024000c9947 */ /* 0x004fea0003800000 */
.L_x_97:
[----:B------:R-:W-:Y:S05]  /*5e30*/  BSYNC B0 ;  /* 0x0000000000007941 */ /* 0x000fea0003800000 */
.L_x_96:
[----:B------:R-:W-:Y:S01]  /*5e40*/  ISETP.NE.AND P1, PT, R103, RZ, PT ;  /* 0x000000ff6700720c */ /* 0x000fe20003f25270 */
[----:B--2---:R-:W-:Y:S02]  /*5e50*/  VIADD R5, R2, 0x60 ;  /* 0x0000006002057836 */ /* 0x004fe40000000000 */
[----:B------:R-:W-:Y:S03]  /*5e60*/  VIADD R90, R90, 0x1 ;  /* 0x000000015a5a7836 */ /* 0x000fe60000000000 */
[----:B-1----:R-:W-:Y:S07]  /*5e70*/  PRMT R0, R0, 0x654, R5 ;  /* 0x0000065400007816 */ /* 0x002fee0000000005 */
[----:B------:R1:W2:Y:S04]  /*5e80*/  @P1 LDS.128 R72, [R6+UR44+0x200] ;  /* 0x0002002c06481984 */ /* 0x0002a80008000c00 */
[----:B------:R1:W1:Y:S01]  /*5e90*/  @P1 LDS.128 R76, [R4+0x210] ;  /* 0x00021000044c1984 */ /* 0x0002620000000c00 */
[C---:B------:R-:W-:Y:S01]  /*5ea0*/  ISETP.NE.AND P1, PT, R90.reuse, 0x2, PT ;  /* 0x000000025a00780c */ /* 0x040fe20003f25270 */
[----:B------:R-:W-:Y:S01]  /*5eb0*/  @!PT LDS RZ, [RZ] ;  /* 0x00000000fffff984 */ /* 0x000fe20000000800 */
[----:B------:R-:W-:Y:S01]  /*5ec0*/  @!PT LDS RZ, [RZ] ;  /* 0x00000000fffff984 */ /* 0x000fe20000000800 */
[----:B------:R-:W-:Y:S01]  /*5ed0*/  @!PT LDS RZ, [RZ] ;  /* 0x00000000fffff984 */ /* 0x000fe20000000800 */
[----:B------:R-:W-:Y:S01]  /*5ee0*/  @!PT LDS RZ, [RZ] ;  /* 0x00000000fffff984 */ /* 0x000fe20000000800 */
[----:B------:R5:W-:Y:S06]  /*5ef0*/  MEMBAR.ALL.CTA ;  /* 0x0000000000007992 */ /* 0x000bec0000008000 */
[----:B-----5:R-:W5:Y:S01]  /*5f00*/  FENCE.VIEW.ASYNC.S ;  /* 0x00000000000073c6 */ /* 0x020f620000000000 */
[----:B------:R-:W-:Y:S01]  /*5f10*/  SEL R90, R90, RZ, P1 ;  /* 0x000000ff5a5a7207 */ /* 0x000fe20000800000 */
[----:B-----5:R5:W-:Y:S02]  /*5f20*/  SYNCS.ARRIVE.TRANS64.RED.A1T0 RZ, [R0+URZ], RZ ;  /* 0x000000ff00ff79a7 */ /* 0x020be400081004ff */
[----:B-----5:R-:W-:Y:S04]  /*5f30*/  SEL R0, RZ, 0x1, P1 ;  /* 0x00000001ff007807 */ /* 0x020fe80000800000 */
[----:B--2---:R-:W-:Y:S02]  /*5f40*/  LOP3.LUT R89, R89, R0, RZ, 0x3c, !PT ;  /* 0x0000000059597212 */ /* 0x004fe400078e3cff */
.L_x_95:
[----:B------:R-:W-:Y:S05]  /*5f50*/  BSYNC B1 ;  /* 0x0000000000017941 */ /* 0x000fea0003800000 */
.L_x_94:
[----:B------:R-:W-:Y:S04]  /*5f60*/  SHF.R.U32.HI R0, RZ, 0x15, R39 ;  /* 0x00000015ff007819 */ /* 0x000fe80000011627 */
[----:B------:R-:W-:Y:S01]  /*5f70*/  LOP3.LUT P1, RZ, R0, 0x3, R85, 0x48, !PT ;  /* 0x0000000300ff7812 */ /* 0x000fe20007824855 */
[----:B------:R-:W-:Y:S01]  /*5f80*/  @!UPT UIADD3 URZ, UPT, UPT, URZ, URZ, URZ ;  /* 0x000000fffffff290 */ /* 0x000fe2000fffe0ff */
[----:B----4-:R-:W-:Y:S11]  /*5f90*/  @P0 BRA `(.L_x_99) ;  /* 0x0000000000080947 */ /* 0x010ff60003800000 */
[----:B------:R-:W2:Y:S02]  /*5fa0*/  SYNCS.PHASECHK.TRANS64.TRYWAIT P0, [R100+URZ+0xa0], R3 ;  /* 0x0000a003640075a7 */ /* 0x000ea400080011ff */
[----:B--2---:R-:W-:Y:S05]  /*5fb0*/  @!P0 BRA `(.L_x_100) ;  /* 0x0000002000bc8947 */ /* 0x004fea0003800000 */
.L_x_99:
[----:B------:R-:W-:Y:S05]  /*5fc0*/  @!P1 BRA `(.L_x_101) ;  /* 0x0000000000409947 */ /* 0x000fea0003800000 */
[----:B------:R-:W4:Y:S01]  /*5fd0*/  LDCU.64 UR8, c[0x4][0x70] ;  /* 0x01000e00ff0877ac */ /* 0x000f220008000a00 */
[----:B--2---:R-:W-:Y:S01]  /*5fe0*/  MOV R3, 0x0 ;  /* 0x0000000000037802 */ /* 0x004fe20000000f00 */
[----:B------:R-:W-:Y:S02]  /*5ff0*/  HFMA2 R12, -RZ, RZ, 0, 5.9604644775390625e-08 ;  /* 0x00000001ff0c7431 */ /* 0x000fe400000001ff */
[----:B------:R-:W-:Y:S02]  /*6000*/  IMAD.MOV.U32 R8, RZ, RZ, 0x192 ;  /* 0x00000192ff087424 */ /* 0x000fe400078e00ff */
[----:B------:R-:W-:Y:S01]  /*6010*/  IMAD.MOV.U32 R13, RZ, RZ, RZ ;  /* 0x000000ffff0d7224 */ /* 0x000fe200078e00ff */
[----:B------:R-:W2:Y:S01]  /*6020*/  LDCU.64 UR6, c[0x4][0x78] ;  /* 0x01000f00ff0677ac */ /* 0x000ea20008000a00 */
[----:B------:R-:W3:Y:S01]  /*6030*/  LDC.64 R2, c[0x4][R3] ;  /* 0x0100000003027b82 */ /* 0x000ee20000000a00 */
[----:B------:R-:W5:Y:S01]  /*6040*/  LDCU.64 UR4, c[0x4][0x10] ;  /* 0x01000200ff0477ac */ /* 0x000f620008000a00 */
[----:B----4-:R-:W-:Y:S01]  /*6050*/  MOV R5, UR9 ;  /* 0x0000000900057c02 */ /* 0x010fe20008000f00 */
[----:B-1----:R-:W-:Y:S01]  /*6060*/  IMAD.U32 R4, RZ, RZ, UR8 ;  /* 0x00000008ff047e24 */ /* 0x002fe2000f8e00ff */
[----:B--2---:R-:W-:Y:S01]  /*6070*/  MOV R7, UR7 ;  /* 0x0000000700077c02 */ /* 0x004fe20008000f00 */
[----:B------:R-:W-:Y:S01]  /*6080*/  IMAD.U32 R6, RZ, RZ, UR6 ;  /* 0x00000006ff067e24 */ /* 0x000fe2000f8e00ff */
[----:B-----5:R-:W-:Y:S01]  /*6090*/  MOV R11, UR5 ;  /* 0x00000005000b7c02 */ /* 0x020fe20008000f00 */
[----:B------:R-:W-:Y:S02]  /*60a0*/  IMAD.U32 R10, RZ, RZ, UR4 ;  /* 0x00000004ff0a7e24 */ /* 0x000fe4000f8e00ff */
[----:B------:R-:W-:Y:S07]  /*60b0*/  LEPC R20, `(.L_x_101) ;  /* 0x000000001014794e */ /* 0x000fee0000000000 */
[----:B---3--:R-:W-:Y:S05]  /*60c0*/  CALL.ABS.NOINC R2 ;  /* 0x0000000002007343 */ /* 0x008fea0003c00000 */
.L_x_101:
[-C--:B------:R-:W-:Y:S01]  /*60d0*/  F2FP.F16.E4M3.UNPACK_B R42, R72.reuse ;  /* 0x00000048ff2a723e */ /* 0x080fe200020006ff */
[----:B------:R-:W-:Y:S05]  /*60e0*/  WARPSYNC.ALL ;  /* 0x0000000000007948 */ /* 0x000fea0003800000 */
[----:B------:R-:W-:Y:S01]  /*60f0*/  R2UR UR4, R39 ;  /* 0x00000000270472ca */ /* 0x000fe200000e0000 */
[--C-:B------:R-:W-:Y:S01]  /*6100*/  HADD2.F32 R40, -RZ, R42.reuse.H0_H0 ;  /* 0x2000002aff287230 */ /* 0x100fe20000004100 */
[----:B------:R-:W-:Y:S01]  /*6110*/  F2FP.F16.E4M3.UNPACK_B R43, R72.H1 ;  /* 0x00000048ff2b723e */ /* 0x000fe200030006ff */
[----:B------:R-:W-:Y:S01]  /*6120*/  HADD2.F32 R42, -RZ, R42.H1_H1 ;  /* 0x3000002aff2a7230 */ /* 0x000fe20000004100 */
[-C--:B------:R-:W-:Y:S01]  /*6130*/  F2FP.F16.E4M3.UNPACK_B R45, R73.reuse ;  /* 0x00000049ff2d723e */ /* 0x080fe200020006ff */
[----:B------:R-:W-:Y:S01]  /*6140*/  BSSY.RECONVERGENT B0, `(.L_x_102) ;  /* 0x0000099000007945 */ /* 0x000fe20003800200 */
[----:B------:R-:W-:Y:S01]  /*6150*/  F2FP.F16.E4M3.UNPACK_B R47, R73.H1 ;  /* 0x00000049ff2f723e */ /* 0x000fe200030006ff */
[--C-:B------:R-:W-:Y:S01]  /*6160*/  HADD2.F32 R44, -RZ, R43.reuse.H0_H0 ;  /* 0x2000002bff2c7230 */ /* 0x100fe20000004100 */
[-C--:B------:R-:W-:Y:S01]  /*6170*/  F2FP.F16.E4M3.UNPACK_B R49, R74.reuse ;  /* 0x0000004aff31723e */ /* 0x080fe200020006ff */
[----:B------:R-:W-:Y:S01]  /*6180*/  HADD2.F32 R46, -RZ, R43.H1_H1 ;  /* 0x3000002bff2e7230 */ /* 0x000fe20000004100 */
[----:B------:R-:W-:Y:S01]  /*6190*/  F2FP.F16.E4M3.UNPACK_B R51, R74.H1 ;  /* 0x0000004aff33723e */ /* 0x000fe200030006ff */
[--C-:B------:R-:W-:Y:S01]  /*61a0*/  HADD2.F32 R43, -RZ, R45.reuse.H0_H0 ;  /* 0x2000002dff2b7230 */ /* 0x100fe20000004100 */
[-C--:B------:R-:W-:Y:S01]  /*61b0*/  F2FP.F16.E4M3.UNPACK_B R53, R75.reuse ;  /* 0x0000004bff35723e */ /* 0x080fe200020006ff */
[----:B-1----:R-:W-:Y:S01]  /*61c0*/  LDTM.16dp32bit_t0_t15.x32 R4, tmem[UR4] ;  /* 0x00000004000479ee */ /* 0x002fe20008a80000 */
[----:B------:R-:W3:Y:S01]  /*61d0*/  LDTM.16dp32bit_t16_t31.x32 R4, tmem[UR4+0x20] ;  /* 0x00002004000479ee */ /* 0x000ee20008aa0000 */
[----:B------:R-:W-:Y:S01]  /*61e0*/  ISETP.NE.AND P6, PT, R96, RZ, PT ;  /* 0x000000ff6000720c */ /* 0x000fe20003fc5270 */
[----:B------:R-:W-:Y:S01]  /*61f0*/  HADD2.F32 R48, -RZ, R45.H1_H1 ;  /* 0x3000002dff307230 */ /* 0x000fe20000004100 */
[----:B------:R-:W-:Y:S01]  /*6200*/  IADD3 R109, PT, PT, R71, UR44, RZ ;  /* 0x0000002c476d7c10 */ /* 0x000fe2000fffe0ff */
[----:B------:R-:W-:Y:S01]  /*6210*/  HADD2.F32 R52, -RZ, R49.H1_H1 ;  /* 0x30000031ff347230 */ /* 0x000fe20000004100 */
[----:B------:R-:W-:Y:S01]  /*6220*/  SHF.L.U32 R108, R88, 0x4, RZ ;  /* 0x00000004586c7819 */ /* 0x000fe200000006ff */
[----:B------:R-:W-:Y:S01]  /*6230*/  HADD2.F32 R56, -RZ, R53.H1_H1 ;  /* 0x30000035ff387230 */ /* 0x000fe20000004100 */
[----:B------:R-:W-:Y:S01]  /*6240*/  F2FP.F16.E4M3.UNPACK_B R55, R75.H1 ;  /* 0x0000004bff37723e */ /* 0x000fe200030006ff */
[--C-:B------:R-:W-:Y:S01]  /*6250*/  HADD2.F32 R45, -RZ, R47.reuse.H0_H0 ;  /* 0x2000002fff2d7230 */ /* 0x100fe20000004100 */
[----:B------:R-:W-:Y:S01]  /*6260*/  IADD3 R101, PT, PT, R109, R108, RZ ;  /* 0x0000006c6d657210 */ /* 0x000fe20007ffe0ff */
[----:B------:R-:W-:Y:S01]  /*6270*/  HADD2.F32 R50, -RZ, R47.H1_H1 ;  /* 0x3000002fff327230 */ /* 0x000fe20000004100 */
[-C--:B------:R-:W-:Y:S01]  /*6280*/  F2FP.F16.E4M3.UNPACK_B R57, R76.reuse ;  /* 0x0000004cff39723e */ /* 0x080fe200020006ff */
[----:B------:R-:W-:Y:S01]  /*6290*/  HADD2.F32 R47, -RZ, R49.H0_H0 ;  /* 0x20000031ff2f7230 */ /* 0x000fe20000004100 */
[----:B------:R-:W-:Y:S01]  /*62a0*/  F2FP.F16.E4M3.UNPACK_B R59, R76.H1 ;  /* 0x0000004cff3b723e */ /* 0x000fe200030006ff */
[----:B------:R-:W-:Y:S01]  /*62b0*/  HADD2.F32 R49, -RZ, R51.H0_H0 ;  /* 0x20000033ff317230 */ /* 0x000fe20000004100 */
[-C--:B------:R-:W-:Y:S01]  /*62c0*/  F2FP.F16.E4M3.UNPACK_B R61, R77.reuse ;  /* 0x0000004dff3d723e */ /* 0x080fe200020006ff */
[----:B------:R-:W-:Y:S01]  /*62d0*/  HADD2.F32 R60, -RZ, R57.H1_H1 ;  /* 0x30000039ff3c7230 */ /* 0x000fe20000004100 */
[----:B------:R-:W-:Y:S01]  /*62e0*/  F2FP.F16.E4M3.UNPACK_B R63, R77.H1 ;  /* 0x0000004dff3f723e */ /* 0x000fe200030006ff */
[----:B------:R-:W-:Y:S01]  /*62f0*/  HADD2.F32 R54, -RZ, R51.H1_H1 ;  /* 0x30000033ff367230 */ /* 0x000fe20000004100 */
[-C--:B------:R-:W-:Y:S01]  /*6300*/  F2FP.F16.E4M3.UNPACK_B R65, R78.reuse ;  /* 0x0000004eff41723e */ /* 0x080fe200020006ff */
[----:B------:R-:W-:Y:S01]  /*6310*/  HADD2.F32 R51, -RZ, R53.H0_H0 ;  /* 0x20000035ff337230 */ /* 0x000fe20000004100 */
[----:B------:R-:W-:Y:S01]  /*6320*/  F2FP.F16.E4M3.UNPACK_B R67, R78.H1 ;  /* 0x0000004eff43723e */ /* 0x000fe200030006ff */
[----:B------:R-:W-:Y:S01]  /*6330*/  HADD2.F32 R64, -RZ, R61.H1_H1 ;  /* 0x3000003dff407230 */ /* 0x000fe20000004100 */
[----:B------:R-:W-:Y:S01]  /*6340*/  ISETP.NE.AND P0, PT, R95, RZ, PT ;  /* 0x000000ff5f00720c */ /* 0x000fe20003f05270 */
[C---:B---3--:R-:W-:Y:S01]  /*6350*/  FMUL R0, R38.reuse, R4 ;  /* 0x0000000426007220 */ /* 0x048fe20000400000 */
[C---:B------:R-:W-:Y:S01]  /*6360*/  FMUL R2, R38.reuse, R5 ;  /* 0x0000000526027220 */ /* 0x040fe20000400000 */
[C---:B------:R-:W-:Y:S01]  /*6370*/  FMUL R4, R38.reuse, R8 ;  /* 0x0000000826047220 */ /* 0x040fe20000400000 */
[C---:B------:R-:W-:Y:S01]  /*6380*/  FMUL R5, R38.reuse, R9 ;  /* 0x0000000926057220 */ /* 0x040fe20000400000 */
[C---:B------:R-:W-:Y:S01]  /*6390*/  FFMA R0, R41.reuse, R40, R0 ;  /* 0x0000002829007223 */ /* 0x040fe20000000000 */
[C---:B------:R-:W-:Y:S01]  /*63a0*/  FFMA R2, R41.reuse, R42, R2 ;  /* 0x0000002a29027223 */ /* 0x040fe20000000002 */
[C---:B------:R-:W-:Y:S01]  /*63b0*/  FMUL R8, R38.reuse, R12 ;  /* 0x0000000c26087220 */ /* 0x040fe20000400000 */
[C---:B------:R-:W-:Y:S01]  /*63c0*/  FMUL R9, R38.reuse, R13 ;  /* 0x0000000d26097220 */ /* 0x040fe20000400000 */
[C---:B------:R-:W-:Y:S01]  /*63d0*/  FMUL R12, R38.reuse, R16 ;  /* 0x00000010260c7220 */ /* 0x040fe20000400000 */
[C---:B------:R-:W-:Y:S01]  /*63e0*/  FMUL R13, R38.reuse, R17 ;  /* 0x00000011260d7220 */ /* 0x040fe20000400000 */
[C---:B------:R-:W-:Y:S01]  /*63f0*/  FMUL R16, R38.reuse, R20 ;  /* 0x0000001426107220 */ /* 0x040fe20000400000 */
[C---:B------:R-:W-:Y:S01]  /*6400*/  FMUL R17, R38.reuse, R21 ;  /* 0x0000001526117220 */ /* 0x040fe20000400000 */
[C---:B------:R-:W-:Y:S01]  /*6410*/  FMUL R20, R38.reuse, R24 ;  /* 0x0000001826147220 */ /* 0x040fe20000400000 */
[C---:B------:R-:W-:Y:S01]  /*6420*/  FMUL R21, R38.reuse, R25 ;  /* 0x0000001926157220 */ /* 0x040fe20000400000 */
[----:B------:R-:W-:Y:S02]  /*6430*/  HADD2.F32 R68, -RZ, R65.H1_H1 ;  /* 0x30000041ff447230 */ /* 0x000fe40000004100 */
[C---:B------:R-:W-:Y:S01]  /*6440*/  FMUL R24, R38.reuse, R28 ;  /* 0x0000001c26187220 */ /* 0x040fe20000400000 */
[C---:B------:R-:W-:Y:S01]  /*6450*/  FMUL R25, R38.reuse, R29 ;  /* 0x0000001d26197220 */ /* 0x040fe20000400000 */
[C---:B------:R-:W-:Y:S01]  /*6460*/  FMUL R28, R38.reuse, R32 ;  /* 0x00000020261c7220 */ /* 0x040fe20000400000 */
[C---:B------:R-:W-:Y:S01]  /*6470*/  FMUL R29, R38.reuse, R33 ;  /* 0x00000021261d7220 */ /* 0x040fe20000400000 */
[C---:B--2---:R-:W-:Y:S01]  /*6480*/  FMUL R3, R38.reuse, R6 ;  /* 0x0000000626037220 */ /* 0x044fe20000400000 */
[C---:B------:R-:W-:Y:S01]  /*6490*/  FMUL R7, R38.reuse, R7 ;  /* 0x0000000726077220 */ /* 0x040fe20000400000 */
[C---:B------:R-:W-:Y:S01]  /*64a0*/  FMUL R6, R38.reuse, R10 ;  /* 0x0000000a26067220 */ /* 0x040fe20000400000 */
[C---:B------:R-:W-:Y:S01]  /*64b0*/  FMUL R11, R38.reuse, R11 ;  /* 0x0000000b260b7220 */ /* 0x040fe20000400000 */
[C---:B------:R-:W-:Y:S01]  /*64c0*/  FFMA R3, R41.reuse, R44, R3 ;  /* 0x0000002c29037223 */ /* 0x040fe20000000003 */
[C---:B------:R-:W-:Y:S01]  /*64d0*/  FFMA R7, R41.reuse, R46, R7 ;  /* 0x0000002e29077223 */ /* 0x040fe20000000007 */
[C---:B------:R-:W-:Y:S01]  /*64e0*/  FFMA R4, R41.reuse, R43, R4 ;  /* 0x0000002b29047223 */ /* 0x040fe20000000004 */
[----:B------:R-:W-:Y:S01]  /*64f0*/  F2FP.F16.E4M3.UNPACK_B R40, R79 ;  /* 0x0000004fff28723e */ /* 0x000fe200020006ff */
[C---:B------:R-:W-:Y:S01]  /*6500*/  FFMA R5, R41.reuse, R48, R5 ;  /* 0x0000003029057223 */ /* 0x040fe20000000005 */
[C---:B------:R-:W-:Y:S01]  /*6510*/  FFMA R6, R41.reuse, R45, R6 ;  /* 0x0000002d29067223 */ /* 0x040fe20000000006 */
[----:B------:R-:W-:Y:S01]  /*6520*/  F2FP.F16.E4M3.UNPACK_B R42, R79.H1 ;  /* 0x0000004fff2a723e */ /* 0x000fe200030006ff */
[C---:B------:R-:W-:Y:S01]  /*6530*/  FFMA R11, R41.reuse, R50, R11 ;  /* 0x00000032290b7223 */ /* 0x040fe2000000000b */
[----:B------:R-:W-:Y:S01]  /*6540*/  FFMA R8, R41, R47, R8 ;  /* 0x0000002f29087223 */ /* 0x000fe20000000008 */
[----:B------:R-:W-:Y:S01]  /*6550*/  F2FP.SATFINITE.E4M3.F32.PACK_AB_MERGE_C R97, R7, R3, RZ ;  /* 0x000000030761723e */ /* 0x000fe200048070ff */
[C---:B------:R-:W-:Y:S01]  /*6560*/  FFMA R9, R41.reuse, R52, R9 ;  /* 0x0000003429097223 */ /* 0x040fe20000000009 */
[----:B------:R-:W-:Y:S01]  /*6570*/  FMUL R10, R38, R14 ;  /* 0x0000000e260a7220 */ /* 0x000fe20000400000 */
[----:B------:R-:W-:Y:S01]  /*6580*/  LEA R109, R90, UR44, 0x3 ;  /* 0x0000002c5a6d7c11 */ /* 0x000fe2000f8e18ff */
[----:B------:R-:W-:Y:S01]  /*6590*/  FMUL R15, R38, R15 ;  /* 0x0000000f260f7220 */ /* 0x000fe20000400000 */
[--C-:B------:R-:W-:Y:S01]  /*65a0*/  HADD2.F32 R53, -RZ, R55.reuse.H0_H0 ;  /* 0x20000037ff357230 */ /* 0x100fe20000004100 */
[----:B------:R-:W-:Y:S01]  /*65b0*/  F2FP.SATFINITE.E4M3.F32.PACK_AB_MERGE_C R96, R2, R0, R97 ;  /* 0x000000000260723e */ /* 0x000fe20004807061 */
[----:B------:R-:W-:Y:S01]  /*65c0*/  FFMA R10, R41, R49, R10 ;  /* 0x00000031290a7223 */ /* 0x000fe2000000000a */
[----:B------:R-:W-:Y:S01]  /*65d0*/  F2FP.SATFINITE.E4M3.F32.PACK_AB_MERGE_C R97, R11, R6, RZ ;  /* 0x000000060b61723e */ /* 0x000fe200048070ff */
[C---:B------:R-:W-:Y:S01]  /*65e0*/  FFMA R15, R41.reuse, R54, R15 ;  /* 0x00000036290f7223 */ /* 0x040fe2000000000f */
[C---:B------:R-:W-:Y:S01]  /*65f0*/  FFMA R12, R41.reuse, R51, R12 ;  /* 0x00000033290c7223 */ /* 0x040fe2000000000c */
[----:B------:R-:W-:Y:S01]  /*6600*/  FFMA R13, R41, R56, R13 ;  /* 0x00000038290d7223 */ /* 0x000fe2000000000d */
[----:B------:R-:W-:Y:S01]  /*6610*/  F2FP.SATFINITE.E4M3.F32.PACK_AB_MERGE_C R97, R5, R4, R97 ;  /* 0x000000040561723e */ /* 0x000fe20004807061 */
[----:B------:R-:W-:Y:S01]  /*6620*/  HADD2.F32 R58, -RZ, R55.H1_H1 ;  /* 0x30000037ff3a7230 */ /* 0x000fe20000004100 */
[----:B------:R-:W-:Y:S01]  /*6630*/  F2FP.SATFINITE.E4M3.F32.PACK_AB_MERGE_C R98, R15, R10, RZ ;  /* 0x0000000a0f62723e */ /* 0x000fe200048070ff */
[----:B------:R-:W-:Y:S02]  /*6640*/  HADD2.F32 R55, -RZ, R57.H0_H0 ;  /* 0x20000039ff377230 */ /* 0x000fe40000004100 */
[C---:B------:R-:W-:Y:S01]  /*6650*/  FMUL R14, R38.reuse, R18 ;  /* 0x00000012260e7220 */ /* 0x040fe20000400000 */
[C---:B------:R-:W-:Y:S01]  /*6660*/  FMUL R19, R38.reuse, R19 ;  /* 0x0000001326137220 */ /* 0x040fe20000400000 */
[--C-:B------:R-:W-:Y:S02]  /*6670*/  HADD2.F32 R57, -RZ, R59.reuse.H0_H0 ;  /* 0x2000003bff397230 */ /* 0x100fe40000004100 */
[C---:B------:R-:W-:Y:S01]  /*6680*/  FMUL R18, R38.reuse, R22 ;  /* 0x0000001626127220 */ /* 0x040fe20000400000 */
[C---:B------:R-:W-:Y:S01]  /*6690*/  FFMA R14, R41.reuse, R53, R14 ;  /* 0x00000035290e7223 */ /* 0x040fe2000000000e */
[----:B------:R-:W-:Y:S02]  /*66a0*/  HADD2.F32 R62, -RZ, R59.H1_H1 ;  /* 0x3000003bff3e7230 */ /* 0x000fe40000004100 */
[C---:B------:R-:W-:Y:S01]  /*66b0*/  FFMA R19, R41.reuse, R58, R19 ;  /* 0x0000003a29137223 */ /* 0x040fe20000000013 */
[----:B------:R-:W-:Y:S02]  /*66c0*/  HADD2.F32 R59, -RZ, R61.H0_H0 ;  /* 0x2000003dff3b7230 */ /* 0x000fe40000004100 */
[C---:B------:R-:W-:Y:S01]  /*66d0*/  FMUL R23, R38.reuse, R23 ;  /* 0x0000001726177220 */ /* 0x040fe20000400000 */
[C---:B------:R-:W-:Y:S01]  /*66e0*/  FFMA R16, R41.reuse, R55, R16 ;  /* 0x0000003729107223 */ /* 0x040fe20000000010 */
[C---:B------:R-:W-:Y:S01]  /*66f0*/  FFMA R17, R41.reuse, R60, R17 ;  /* 0x0000003c29117223 */ /* 0x040fe20000000011 */
[--C-:B------:R-:W-:Y:S02]  /*6700*/  HADD2.F32 R61, -RZ, R63.reuse.H0_H0 ;  /* 0x2000003fff3d7230 */ /* 0x100fe40000004100 */
[C---:B------:R-:W-:Y:S01]  /*6710*/  FFMA R18, R41.reuse, R57, R18 ;  /* 0x0000003929127223 */ /* 0x040fe20000000012 */
[----:B------:R-:W-:Y:S02]  /*6720*/  HADD2.F32 R66, -RZ, R63.H1_H1 ;  /* 0x3000003fff427230 */ /* 0x000fe40000004100 */
[C---:B------:R-:W-:Y:S01]  /*6730*/  FMUL R22, R38.reuse, R26 ;  /* 0x0000001a26167220 */ /* 0x040fe20000400000 */
[----:B------:R-:W-:Y:S02]  /*6740*/  HADD2.F32 R63, -RZ, R65.H0_H0 ;  /* 0x20000041ff3f7230 */ /* 0x000fe40000004100 */
[C---:B------:R-:W-:Y:S01]  /*6750*/  FFMA R23, R41.reuse, R62, R23 ;  /* 0x0000003e29177223 */ /* 0x040fe20000000017 */
[C---:B------:R-:W-:Y:S01]  /*6760*/  FMUL R27, R38.reuse, R27 ;  /* 0x0000001b261b7220 */ /* 0x040fe20000400000 */
[C---:B------:R-:W-:Y:S01]  /*6770*/  FFMA R20, R41.reuse, R59, R20 ;  /* 0x0000003b29147223 */ /* 0x040fe20000000014 */
[C---:B------:R-:W-:Y:S01]  /*6780*/  FFMA R21, R41.reuse, R64, R21 ;  /* 0x0000004029157223 */ /* 0x040fe20000000015 */
[--C-:B------:R-:W-:Y:S02]  /*6790*/  HADD2.F32 R65, -RZ, R67.reuse.H0_H0 ;  /* 0x20000043ff417230 */ /* 0x100fe40000004100 */
[C---:B------:R-:W-:Y:S01]  /*67a0*/  FFMA R22, R41.reuse, R61, R22 ;  /* 0x0000003d29167223 */ /* 0x040fe20000000016 */
[----:B------:R-:W-:Y:S02]  /*67b0*/  HADD2.F32 R70, -RZ, R67.H1_H1 ;  /* 0x30000043ff467230 */ /* 0x000fe40000004100 */
[C---:B------:R-:W-:Y:S01]  /*67c0*/  FMUL R26, R38.reuse, R30 ;  /* 0x0000001e261a7220 */ /* 0x040fe20000400000 */
[--C-:B------:R-:W-:Y:S02]  /*67d0*/  HADD2.F32 R67, -RZ, R40.reuse.H0_H0 ;  /* 0x20000028ff437230 */ /* 0x100fe40000004100 */
[C---:B------:R-:W-:Y:S01]  /*67e0*/  FFMA R27, R41.reuse, R66, R27 ;  /* 0x00000042291b7223 */ /* 0x040fe2000000001b */
[C---:B------:R-:W-:Y:S01]  /*67f0*/  FMUL R31, R38.reuse, R31 ;  /* 0x0000001f261f7220 */ /* 0x040fe20000400000 */
[C---:B------:R-:W-:Y:S01]  /*6800*/  FFMA R24, R41.reuse, R63, R24 ;  /* 0x0000003f29187223 */ /* 0x040fe20000000018 */
[----:B------:R-:W-:Y:S02]  /*6810*/  HADD2.F32 R40, -RZ, R40.H1_H1 ;  /* 0x30000028ff287230 */ /* 0x000fe40000004100 */
[C---:B------:R-:W-:Y:S01]  /*6820*/  FFMA R25, R41.reuse, R68, R25 ;  /* 0x0000004429197223 */ /* 0x040fe20000000019 */
[--C-:B------:R-:W-:Y:S02]  /*6830*/  HADD2.F32 R69, -RZ, R42.reuse.H0_H0 ;  /* 0x2000002aff457230 */ /* 0x100fe40000004100 */
[C---:B------:R-:W-:Y:S01]  /*6840*/  FFMA R26, R41.reuse, R65, R26 ;  /* 0x00000041291a7223 */ /* 0x040fe2000000001a */
[----:B------:R-:W-:Y:S02]  /*6850*/  HADD2.F32 R42, -RZ, R42.H1_H1 ;  /* 0x3000002aff2a7230 */ /* 0x000fe40000004100 */
[C---:B------:R-:W-:Y:S01]  /*6860*/  FMUL R30, R38.reuse, R34 ;  /* 0x00000022261e7220 */ /* 0x040fe20000400000 */
[----:B------:R-:W-:Y:S01]  /*6870*/  FFMA R31, R41, R70, R31 ;  /* 0x00000046291f7223 */ /* 0x000fe2000000001f */
[----:B------:R-:W-:Y:S01]  /*6880*/  FMUL R35, R38, R35 ;  /* 0x0000002326237220 */ /* 0x000fe20000400000 */
[----:B------:R-:W-:Y:S01]  /*6890*/  F2FP.SATFINITE.E4M3.F32.PACK_AB_MERGE_C R99, R19, R14, RZ ;  /* 0x0000000e1363723e */ /* 0x000fe200048070ff */
[C---:B------:R-:W-:Y:S01]  /*68a0*/  FFMA R28, R41.reuse, R67, R28 ;  /* 0x00000043291c7223 */ /* 0x040fe2000000001c */
[C---:B------:R-:W-:Y:S01]  /*68b0*/  FFMA R29, R41.reuse, R40, R29 ;  /* 0x00000028291d7223 */ /* 0x040fe2000000001d */
[C---:B------:R-:W-:Y:S01]  /*68c0*/  FFMA R30, R41.reuse, R69, R30 ;  /* 0x00000045291e7223 */ /* 0x040fe2000000001e */
[----:B------:R-:W-:Y:S01]  /*68d0*/  FFMA R35, R41, R42, R35 ;  /* 0x0000002a29237223 */ /* 0x000fe20000000023 */
[----:B------:R-:W-:Y:S02]  /*68e0*/  F2FP.SATFINITE.E4M3.F32.PACK_AB_MERGE_C R98, R9, R8, R98 ;  /* 0x000000080962723e */ /* 0x000fe40004807062 */
[----:B------:R-:W-:Y:S02]  /*68f0*/  F2FP.SATFINITE.E4M3.F32.PACK_AB_MERGE_C R99, R13, R12, R99 ;  /* 0x0000000c0d63723e */ /* 0x000fe40004807063 */
[----:B------:R-:W-:Y:S02]  /*6900*/  F2FP.SATFINITE.E4M3.F32.PACK_AB_MERGE_C R104, R23, R18, RZ ;  /* 0x000000121768723e */ /* 0x000fe400048070ff */
[----:B------:R-:W-:Y:S01]  /*6910*/  F2FP.SATFINITE.E4M3.F32.PACK_AB_MERGE_C R105, R27, R22, RZ ;  /* 0x000000161b69723e */ /* 0x000fe200048070ff */
[----:B------:R1:W-:Y:S01]  /*6920*/  STS.128 [R71+UR44+0x2200], R96 ;  /* 0x0022006047007988 */ /* 0x0003e20008000c2c */
[----:B------:R-:W-:Y:S02]  /*6930*/  F2FP.SATFINITE.E4M3.F32.PACK_AB_MERGE_C R110, R31, R26, RZ ;  /* 0x0000001a1f6e723e */ /* 0x000fe400048070ff */
[----:B------:R-:W-:Y:S02]  /*6940*/  F2FP.SATFINITE.E4M3.F32.PACK_AB_MERGE_C R111, R35, R30, RZ ;  /* 0x0000001e236f723e */ /* 0x000fe400048070ff */
[----:B------:R-:W-:Y:S02]  /*6950*/  F2FP.SATFINITE.E4M3.F32.PACK_AB_MERGE_C R104, R17, R16, R104 ;  /* 0x000000101168723e */ /* 0x000fe40004807068 */
[----:B------:R-:W-:Y:S02]  /*6960*/  F2FP.SATFINITE.E4M3.F32.PACK_AB_MERGE_C R105, R21, R20, R105 ;  /* 0x000000141569723e */ /* 0x000fe40004807069 */
[----:B------:R-:W-:Y:S02]  /*6970*/  F2FP.SATFINITE.E4M3.F32.PACK_AB_MERGE_C R106, R25, R24, R110 ;  /* 0x00000018196a723e */ /* 0x000fe4000480706e */
[----:B------:R-:W-:Y:S02]  /*6980*/  F2FP.SATFINITE.E4M3.F32.PACK_AB_MERGE_C R107, R29, R28, R111 ;  /* 0x0000001c1d6b723e */ /* 0x000fe4000480706f */
[----:B------:R-:W-:Y:S03]  /*6990*/  @P6 SHF.L.U32 R110, R89, 0x1f, RZ ;  /* 0x0000001f596e6819 */ /* 0x000fe600000006ff */
[----:B------:R1:W-:Y:S01]  /*69a0*/  STS.128 [R101+0x2210], R104 ;  /* 0x0022106865007388 */ /* 0x0003e20000000c00 */
[----:B------:R-:W-:Y:S01]  /*69b0*/  @!PT LDS RZ, [RZ] ;  /* 0x00000000fffff984 */ /* 0x000fe20000000800 */
[----:B------:R-:W-:Y:S01]  /*69c0*/  @!PT LDS RZ, [RZ] ;  /* 0x00000000fffff984 */ /* 0x000fe20000000800 */
[----:B------:R-:W-:Y:S01]  /*69d0*/  @!PT LDS RZ, [RZ] ;  /* 0x00000000fffff984 */ /* 0x000fe20000000800 */
[----:B------:R-:W-:Y:S01]  /*69e0*/  @!PT LDS RZ, [RZ] ;  /* 0x00000000fffff984 */ /* 0x000fe20000000800 */
[----:B------:R2:W-:Y:S07]  /*69f0*/  MEMBAR.ALL.CTA ;  /* 0x0000000000007992 */ /* 0x0005ee0000008000 */
[----:B--2---:R-:W2:Y:S02]  /*6a00*/  FENCE.VIEW.ASYNC.S ;  /* 0x00000000000073c6 */ /* 0x004ea40000000000 */
[----:B--2---:R-:W-:Y:S06]  /*6a10*/  BAR.SYNC.DEFER_BLOCKING 0x1, 0x80 ;  /* 0x0042000000007b1d */ /* 0x004fec0000010000 */
[----:B------:R-:W-:Y:S05]  /*6a20*/  @P0 BRA `(.L_x_103) ;  /* 0x0000000000280947 */ /* 0x000fea0003800000 */
[----:B------:R-:W2:Y:S01]  /*6a30*/  LDCU.64 UR6, c[0x0][0x348] ;  /* 0x00006900ff0677ac */ /* 0x000ea20008000a00 */
[----:B------:R-:W-:Y:S01]  /*6a40*/  UIADD3 UR4, UPT, UPT, UR44, 0x2200, URZ ;  /* 0x000022002c047890 */ /* 0x000fe2000fffe0ff */
[----:B------:R-:W-:Y:S05]  /*6a50*/  UMOV UR51, UR36 ;  /* 0x0000002400337c82 */ /* 0x000fea0008000000 */
[----:B------:R-:W-:Y:S04]  /*6a60*/  MOV R94, UR4 ;  /* 0x00000004005e7c02 */ /* 0x000fe80008000f00 */
[----:B------:R-:W-:Y:S01]  /*6a70*/  R2UR UR48, R94 ;  /* 0x000000005e3072ca */ /* 0x000fe200000e0000 */
[----:B--2---:R-:W-:Y:S04]  /*6a80*/  UIADD3 UR4, UP0, UPT, UR6, 0x680, URZ ;  /* 0x0000068006047890 */ /* 0x004fe8000ff1e0ff */
[----:B------:R-:W-:Y:S09]  /*6a90*/  UIADD3.X UR5, UPT, UPT, URZ, UR7, URZ, UP0, !UPT ;  /* 0x00000007ff057290 */ /* 0x000ff200087fe4ff */
[----:B------:R2:W-:Y:S01]  /*6aa0*/  UTMASTG.3D [UR48], [UR4] ;  /* 0x00000030040073b5 */ /* 0x0005e20008010000 */
[----:B------:R0:W-:Y:S01]  /*6ab0*/  UTMACMDFLUSH ;  /* 0x00000000000079b7 */ /* 0x0001e20000000000 */
[----:B--2---:R-:W-:Y:S04]  /*6ac0*/  DEPBAR.LE SB0, 0x1 ;  /* 0x000080400000791a */ /* 0x004fe80000000000 */
.L_x_103:
[----:B------:R-:W-:Y:S05]  /*6ad0*/  BSYNC.RECONVERGENT B0 ;  /* 0x0000000000007941 */ /* 0x000fea0003800200 */
.L_x_102:
[----:B------:R-:W-:Y:S06]  /*6ae0*/  BAR.SYNC.DEFER_BLOCKING 0x1, 0x80 ;  /* 0x0042000000007b1d */ /* 0x000fec0000010000 */
[----:B------:R-:W2:Y:S01]  /*6af0*/  @P6 SYNCS.PHASECHK.TRANS64.TRYWAIT P0, [R109+URZ+0x50], R110 ;  /* 0x0000506e6d0065a7 */ /* 0x000ea200080011ff */
[----:B------:R-:W-:Y:S01]  /*6b00*/  BSSY B1, `(.L_x_104) ;  /* 0x0000020000017945 */ /* 0x000fe20003800000 */
[----:B--2---:R-:W-:Y:S03]  /*6b10*/  @P6 SEL R102, RZ, 0x1, !P0 ;  /* 0x00000001ff666807 */ /* 0x004fe60004000000 */
[----:B------:R-:W-:Y:S05]  /*6b20*/  @!P6 BRA `(.L_x_105) ;  /* 0x000000000074e947 */ /* 0x000fea0003800000 */
[----:B------:R-:W-:Y:S01]  /*6b30*/  ISETP.NE.AND P1, PT, R103, RZ, PT ;  /* 0x000000ff6700720c */ /* 0x000fe20003f25270 */
[----:B------:R-:W2:Y:S01]  /*6b40*/  S2R R0, SR_CgaCtaId ;  /* 0x0000000000007919 */ /* 0x000ea20000008800 */
[----:B------:R-:W-:Y:S01]  /*6b50*/  ISETP.NE.AND P0, PT, R102, RZ, PT ;  /* 0x000000ff6600720c */ /* 0x000fe20003f05270 */
[----:B------:R-:W-:Y:S10]  /*6b60*/  BSSY B0, `(.L_x_106) ;  /* 0x0000008000007945 */ /* 0x000ff40003800000 */
[----:B------:R-:W-:Y:S05]  /*6b70*/  @P1 IMAD R2, R90, 0x1000, R71 ;  /* 0x000010005a021824 */ /* 0x000fea00078e0247 */
[----:B------:R-:W-:Y:S05]  /*6b80*/  @P1 IADD3 R3, PT, PT, R2, UR44, RZ ;  /* 0x0000002c02031c10 */ /* 0x000fea000fffe0ff */
[----:B------:R-:W-:Y:S01]  /*6b90*/  @P1 IMAD.IADD R3, R3, 0x1, R108 ;  /* 0x0000000103031824 */ /* 0x000fe200078e026c */
[----:B------:R-:W-:Y:S06]  /*6ba0*/  @P0 BRA `(.L_x_107) ;  /* 0x00000000000c0947 */ /* 0x000fec0003800000 */
[----:B------:R-:W-:Y:S04]  /*6bb0*/  SHF.L.U32 R4, R89, 0x1f, RZ ;  /* 0x0000001f59047819 */ /* 0x000fe800000006ff */
[----:B------:R-:W3:Y:S02]  /*6bc0*/  SYNCS.PHASECHK.TRANS64.TRYWAIT P0, [R109+URZ+0x50], R4 ;  /* 0x000050046d0075a7 */ /* 0x000ee400080011ff */
[----:B---3--:R-:W-:Y:S05]  /*6bd0*/  @!P0 BRA `(.L_x_108) ;  /* 0x0000001400c88947 */ /* 0x008fea0003800000 */
.L_x_107:
[----:B------:R-:W-:Y:S05]  /*6be0*/  BSYNC B0 ;  /* 0x0000000000007941 */ /* 0x000fea0003800000 */
.L_x_106:
[----:B------:R-:W-:Y:S01]  /*6bf0*/  ISETP.NE.AND P0, PT, R103, RZ, PT ;  /* 0x000000ff6700720c */ /* 0x000fe20003f05270 */
[----:B---3--:R-:W-:Y:S02]  /*6c00*/  VIADD R109, R109, 0x60 ;  /* 0x000000606d6d7836 */ /* 0x008fe40000000000 */
[----:B------:R-:W-:Y:S03]  /*6c10*/  VIADD R90, R90, 0x1 ;  /* 0x000000015a5a7836 */ /* 0x000fe60000000000 */
[----:B--2---:R-:W-:Y:S07]  /*6c20*/  PRMT R0, R0, 0x654, R109 ;  /* 0x0000065400007816 */ /* 0x004fee000000006d */
[----:B------:R2:W3:Y:S04]  /*6c30*/  @P0 LDS.128 R72, [R2+UR44+0x200] ;  /* 0x0002002c02480984 */ /* 0x0004e80008000c00 */
[----:B------:R2:W4:Y:S01]  /*6c40*/  @P0 LDS.128 R76, [R3+0x210] ;  /* 0x00021000034c0984 */ /* 0x0005220000000c00 */
        /* <DEDUP_REMOVED lines=10> */
[----:B--23--:R-:W-:Y:S02]  /*6cf0*/  LOP3.LUT R89, R89, R0, RZ, 0x3c, !PT ;  /* 0x0000000059597212 */ /* 0x00cfe400078e3cff */
.L_x_105:
[----:B------:R-:W-:Y:S05]  /*6d00*/  BSYNC B1 ;  /* 0x0000000000017941 */ /* 0x000fea0003800000 */
.L_x_104:
[----:B------:R-:W-:Y:S05]  /*6d10*/  VIADD R0, R39, 0x40 ;  /* 0x0000004027007836 */ /* 0x000fea0000000000 */
[----:B------:R-:W-:Y:S04]  /*6d20*/  SHF.R.U32.HI R0, RZ, 0x15, R0 ;  /* 0x00000015ff007819 */ /* 0x000fe80000011600 */
[----:B------:R-:W-:Y:S11]  /*6d30*/  LOP3.LUT P0, RZ, R0, 0x3, R85, 0x48, !PT ;  /* 0x0000000300ff7812 */ /* 0x000ff60007804855 */
[----:B------:R-:W-:Y:S02]  /*6d40*/  @!UPT UIADD3 URZ, UPT, UPT, URZ, URZ, URZ ;  /* 0x000000fffffff290 */ /* 0x000fe4000fffe0ff */
[----:B------:R-:W-:Y:S05]  /*6d50*/  @!P0 BRA `(.L_x_109) ;  /* 0x0000000000408947 */ /* 0x000fea0003800000 */
[----:B------:R-:W2:Y:S01]  /*6d60*/  LDCU.64 UR8, c[0x4][0x70] ;  /* 0x01000e00ff0877ac */ /* 0x000ea20008000a00 */
[----:B------:R-:W-:Y:S01]  /*6d70*/  MOV R3, 0x0 ;  /* 0x0000000000037802 */ /* 0x000fe20000000f00 */
[----:B------:R-:W-:Y:S02]  /*6d80*/  HFMA2 R12, -RZ, RZ, 0, 5.9604644775390625e-08 ;  /* 0x00000001ff0c7431 */ /* 0x000fe400000001ff */
[----:B------:R-:W-:Y:S02]  /*6d90*/  IMAD.MOV.U32 R8, RZ, RZ, 0x192 ;  /* 0x00000192ff087424 */ /* 0x000fe400078e00ff */
[----:B------:R-:W-:Y:S01]  /*6da0*/  IMAD.MOV.U32 R13, RZ, RZ, RZ ;  /* 0x000000ffff0d7224 */ /* 0x000fe200078e00ff */
[----:B------:R-:W3:Y:S01]  /*6db0*/  LDCU.64 UR6, c[0x4][0x78] ;  /* 0x01000f00ff0677ac */ /* 0x000ee20008000a00 */
[----:B------:R-:W1:Y:S01]  /*6dc0*/  LDC.64 R2, c[0x4][R3] ;  /* 0x0100000003027b82 */ /* 0x000e620000000a00 */
[----:B------:R-:W5:Y:S01]  /*6dd0*/  LDCU.64 UR4, c[0x4][0x10] ;  /* 0x01000200ff0477ac */ /* 0x000f620008000a00 */
[----:B--2---:R-:W-:Y:S01]  /*6de0*/  MOV R5, UR9 ;  /* 0x0000000900057c02 */ /* 0x004fe20008000f00 */
[----:B------:R-:W-:Y:S01]  /*6df0*/  IMAD.U32 R4, RZ, RZ, UR8 ;  /* 0x00000008ff047e24 */ /* 0x000fe2000f8e00ff */
[----:B---3--:R-:W-:Y:S01]  /*6e00*/  MOV R7, UR7 ;  /* 0x0000000700077c02 */ /* 0x008fe20008000f00 */
[----:B------:R-:W-:Y:S01]  /*6e10*/  IMAD.U32 R6, RZ, RZ, UR6 ;  /* 0x00000006ff067e24 */ /* 0x000fe2000f8e00ff */
[----:B-----5:R-:W-:Y:S01]  /*6e20*/  MOV R11, UR5 ;  /* 0x00000005000b7c02 */ /* 0x020fe20008000f00 */
[----:B------:R-:W-:Y:S02]  /*6e30*/  IMAD.U32 R10, RZ, RZ, UR4 ;  /* 0x00000004ff0a7e24 */ /* 0x000fe4000f8e00ff */
[----:B------:R-:W-:Y:S07]  /*6e40*/  LEPC R20, `(.L_x_109) ;  /* 0x000000001014794e */ /* 0x000fee0000000000 */
[----:B-1--4-:R-:W-:Y:S05]  /*6e50*/  CALL.ABS.NOINC R2 ;  /* 0x0000000002007343 */ /* 0x012fea0003c00000 */
.L_x_109:
[----:B------:R-:W-:Y:S01]  /*6e60*/  ISETP.NE.AND P0, PT, R95, RZ, PT ;  /* 0x000000ff5f00720c */ /* 0x000fe20003f05270 */
[----:B------:R-:W-:Y:S05]  /*6e70*/  WARPSYNC.ALL ;  /* 0x0000000000007948 */ /* 0x000fea0003800000 */
[----:B------:R-:W-:Y:S01]  /*6e80*/  R2UR UR4, R39 ;  /* 0x00000000270472ca */ /* 0x000fe200000e0000 */
[----:B------:R-:W2:Y:S01]  /*6e90*/  S2UR UR6, SR_CgaCtaId ;  /* 0x00000000000679c3 */ /* 0x000ea20000008800 */
[-C--:B------:R-:W-:Y:S01]  /*6ea0*/  F2FP.F16.E4M3.UNPACK_B R42, R72.reuse ;  /* 0x00000048ff2a723e */ /* 0x080fe200020006ff */
[----:B------:R-:W-:Y:S01]  /*6eb0*/  BSSY.RECONVERGENT B0, `(.L_x_110) ;  /* 0x000009c000007945 */ /* 0x000fe20003800200 */
[----:B------:R-:W-:Y:S02]  /*6ec0*/  F2FP.F16.E4M3.UNPACK_B R72, R72.H1 ;  /* 0x00000048ff48723e */ /* 0x000fe400030006ff */
[-C--:B------:R-:W-:Y:S01]  /*6ed0*/  F2FP.F16.E4M3.UNPACK_B R46, R73.reuse ;  /* 0x00000049ff2e723e */ /* 0x080fe200020006ff */
[--C-:B------:R-:W-:Y:S01]  /*6ee0*/  HADD2.F32 R40, -RZ, R42.reuse.H0_H0 ;  /* 0x2000002aff287230 */ /* 0x100fe20000004100 */
[----:B------:R-:W-:Y:S01]  /*6ef0*/  F2FP.F16.E4M3.UNPACK_B R73, R73.H1 ;  /* 0x00000049ff49723e */ /* 0x000fe200030006ff */
[----:B------:R-:W-:Y:S01]  /*6f00*/  HADD2.F32 R42, -RZ, R42.H1_H1 ;  /* 0x3000002aff2a7230 */ /* 0x000fe20000004100 */
[-C--:B------:R-:W-:Y:S01]  /*6f10*/  F2FP.F16.E4M3.UNPACK_B R50, R74.reuse ;  /* 0x0000004aff32723e */ /* 0x080fe200020006ff */
[----:B------:R-:W-:Y:S01]  /*6f20*/  HADD2.F32 R43, -RZ, R72.H0_H0 ;  /* 0x20000048ff2b7230 */ /* 0x000fe20000004100 */
[----:B------:R-:W-:Y:S01]  /*6f30*/  F2FP.F16.E4M3.UNPACK_B R74, R74.H1 ;  /* 0x0000004aff4a723e */ /* 0x000fe200030006ff */
[----:B------:R-:W-:Y:S01]  /*6f40*/  LDTM.16dp32bit_t0_t15.x32 R4, tmem[UR4+0x40] ;  /* 0x00004004000479ee */ /* 0x000fe20008a80000 */
[----:B------:R-:W3:Y:S01]  /*6f50*/  LDTM.16dp32bit_t16_t31.x32 R4, tmem[UR4+0x60] ;  /* 0x00006004000479ee */ /* 0x000ee20008aa0000 */
[----:B------:R-:W-:Y:S01]  /*6f60*/  NOP ;  /* 0x0000000000007918 */ /* 0x000fe20000000000 */
[--C-:B------:R-:W-:Y:S01]  /*6f70*/  HADD2.F32 R45, -RZ, R46.reuse.H0_H0 ;  /* 0x2000002eff2d7230 */ /* 0x100fe20000004100 */
[----:B------:R-:W-:Y:S01]  /*6f80*/  R2UR UR5, R100 ;  /* 0x00000000640572ca */ /* 0x000fe200000e0000 */
[----:B------:R-:W-:Y:S01]  /*6f90*/  HADD2.F32 R46, -RZ, R46.H1_H1 ;  /* 0x3000002eff2e7230 */ /* 0x000fe20000004100 */
[----:B------:R-:W-:Y:S01]  /*6fa0*/  F2FP.F16.E4M3.UNPACK_B R54, R75 ;  /* 0x0000004bff36723e */ /* 0x000fe200020006ff */
[--C-:B------:R-:W-:Y:S01]  /*6fb0*/  HADD2.F32 R49, -RZ, R50.reuse.H0_H0 ;  /* 0x20000032ff317230 */ /* 0x100fe20000004100 */
[----:B----4-:R-:W-:Y:S01]  /*6fc0*/  F2FP.F16.E4M3.UNPACK_B R58, R76 ;  /* 0x0000004cff3a723e */ /* 0x010fe200020006ff */
[----:B------:R-:W-:Y:S01]  /*6fd0*/  HADD2.F32 R50, -RZ, R50.H1_H1 ;  /* 0x30000032ff327230 */ /* 0x000fe20000004100 */
[----:B------:R-:W-:Y:S01]  /*6fe0*/  F2FP.F16.E4M3.UNPACK_B R62, R77 ;  /* 0x0000004dff3e723e */ /* 0x000fe200020006ff */
[--C-:B------:R-:W-:Y:S01]  /*6ff0*/  HADD2.F32 R53, -RZ, R54.reuse.H0_H0 ;  /* 0x20000036ff357230 */ /* 0x100fe20000004100 */
[----:B------:R-:W-:Y:S01]  /*7000*/  F2FP.F16.E4M3.UNPACK_B R66, R78 ;  /* 0x0000004eff42723e */ /* 0x000fe200020006ff */
[----:B------:R-:W-:Y:S01]  /*7010*/  HADD2.F32 R54, -RZ, R54.H1_H1 ;  /* 0x30000036ff367230 */ /* 0x000fe20000004100 */
[----:B------:R-:W-:Y:S01]  /*7020*/  F2FP.F16.E4M3.UNPACK_B R69, R79 ;  /* 0x0000004fff45723e */ /* 0x000fe200020006ff */
[--C-:B------:R-:W-:Y:S01]  /*7030*/  HADD2.F32 R57, -RZ, R58.reuse.H0_H0 ;  /* 0x2000003aff397230 */ /* 0x100fe20000004100 */
[----:B------:R-:W-:Y:S01]  /*7040*/  F2FP.F16.E4M3.UNPACK_B R75, R75.H1 ;  /* 0x0000004bff4b723e */ /* 0x000fe200030006ff */
[----:B------:R-:W-:Y:S01]  /*7050*/  UIADD3 UR4, UPT, UPT, UR5, 0xc0, URZ ;  /* 0x000000c005047890 */ /* 0x000fe2000fffe0ff */
[----:B------:R-:W-:Y:S01]  /*7060*/  HADD2.F32 R59, -RZ, R58.H1_H1 ;  /* 0x3000003aff3b7230 */ /* 0x000fe20000004100 */
[----:B------:R-:W-:Y:S01]  /*7070*/  F2FP.F16.E4M3.UNPACK_B R76, R76.H1 ;  /* 0x0000004cff4c723e */ /* 0x000fe200030006ff */
[--C-:B------:R-:W-:Y:S01]  /*7080*/  HADD2.F32 R61, -RZ, R62.reuse.H0_H0 ;  /* 0x2000003eff3d7230 */ /* 0x100fe20000004100 */
[----:B------:R-:W-:Y:S01]  /*7090*/  F2FP.F16.E4M3.UNPACK_B R77, R77.H1 ;  /* 0x0000004dff4d723e */ /* 0x000fe200030006ff */
[----:B------:R-:W-:Y:S01]  /*70a0*/  HADD2.F32 R62, -RZ, R62.H1_H1 ;  /* 0x3000003eff3e7230 */ /* 0x000fe20000004100 */
[----:B------:R-:W-:Y:S01]  /*70b0*/  F2FP.F16.E4M3.UNPACK_B R78, R78.H1 ;  /* 0x0000004eff4e723e */ /* 0x000fe200030006ff */
[--C-:B------:R-:W-:Y:S01]  /*70c0*/  HADD2.F32 R65, -RZ, R66.reuse.H0_H0 ;  /* 0x20000042ff417230 */ /* 0x100fe20000004100 */
[----:B--2---:R-:W-:Y:S01]  /*70d0*/  UPRMT UR4, UR6, 0x654, UR4 ;  /* 0x0000065406047896 */ /* 0x004fe20008000004 */
        /* <DEDUP_REMOVED lines=8> */
[----:B------:R-:W-:Y:S01]  /*7160*/  SYNCS.ARRIVE.TRANS64.RED.A1T0 RZ, [UR4], RZ ;  /* 0x000000ffffff79a7 */ /* 0x000fe20008100404 */
        /* <DEDUP_REMOVED lines=15> */
[--C-:B------:R-:W-:Y:S02]  /*7260*/  HADD2.F32 R47, -RZ, R73.reuse.H0_H0 ;  /* 0x20000049ff2f7230 */ /* 0x100fe40000004100 */
[C---:B------:R-:W-:Y:S01]  /*7270*/  FMUL R10, R38.reuse, R10 ;  /* 0x0000000a260a7220 */ /* 0x040fe20000400000 */
[C---:B------:R-:W-:Y:S01]  /*7280*/  FFMA R6, R41.reuse, R43, R6 ;  /* 0x0000002b29067223 */ /* 0x040fe20000000006 */
[----:B------:R-:W-:Y:S02]  /*7290*/  HADD2.F32 R48, -RZ, R73.H1_H1 ;  /* 0x30000049ff307230 */ /* 0x000fe40000004100 */
[C---:B------:R-:W-:Y:S01]  /*72a0*/  FFMA R7, R41.reuse, R44, R7 ;  /* 0x0000002c29077223 */ /* 0x040fe20000000007 */
[C---:B------:R-:W-:Y:S01]  /*72b0*/  FFMA R8, R41.reuse, R45, R8 ;  /* 0x0000002d29087223 */ /* 0x040fe20000000008 */
[C---:B------:R-:W-:Y:S01]  /*72c0*/  FFMA R9, R41.reuse, R46, R9 ;  /* 0x0000002e29097223 */ /* 0x040fe20000000009 */
[----:B------:R-:W-:Y:S01]  /*72d0*/  FFMA R10, R41, R47, R10 ;  /* 0x0000002f290a7223 */ /* 0x000fe2000000000a */
[----:B------:R-:W-:Y:S01]  /*72e0*/  HADD2.F32 R43, -RZ, R69.H0_H0 ;  /* 0x20000045ff2b7230 */ /* 0x000fe20000004100 */
[----:B-1----:R-:W-:Y:S01]  /*72f0*/  F2FP.SATFINITE.E4M3.F32.PACK_AB_MERGE_C R96, R7, R6, RZ ;  /* 0x000000060760723e */ /* 0x002fe200048070ff */
[C---:B------:R-:W-:Y:S01]  /*7300*/  FMUL R11, R38.reuse, R11 ;  /* 0x0000000b260b7220 */ /* 0x040fe20000400000 */
[--C-:B------:R-:W-:Y:S02]  /*7310*/  HADD2.F32 R51, -RZ, R74.reuse.H0_H0 ;  /* 0x2000004aff337230 */ /* 0x100fe40000004100 */
[C---:B------:R-:W-:Y:S01]  /*7320*/  FMUL R14, R38.reuse, R14 ;  /* 0x0000000e260e7220 */ /* 0x040fe20000400000 */
[----:B------:R-:W-:Y:S01]  /*7330*/  HADD2.F32 R52, -RZ, R74.H1_H1 ;  /* 0x3000004aff347230 */ /* 0x000fe20000004100 */
[----:B------:R-:W-:Y:S01]  /*7340*/  F2FP.SATFINITE.E4M3.F32.PACK_AB_MERGE_C R96, R5, R4, R96 ;  /* 0x000000040560723e */ /* 0x000fe20004807060 */
[C---:B------:R-:W-:Y:S01]  /*7350*/  FFMA R11, R41.reuse, R48, R11 ;  /* 0x00000030290b7223 */ /* 0x040fe2000000000b */
[C---:B------:R-:W-:Y:S01]  /*7360*/  FFMA R12, R41.reuse, R49, R12 ;  /* 0x00000031290c7223 */ /* 0x040fe2000000000c */
[C---:B------:R-:W-:Y:S01]  /*7370*/  FFMA R13, R41.reuse, R50, R13 ;  /* 0x00000032290d7223 */ /* 0x040fe2000000000d */
[----:B------:R-:W-:Y:S01]  /*7380*/  FFMA R14, R41, R51, R14 ;  /* 0x00000033290e7223 */ /* 0x000fe2000000000e */
[C---:B------:R-:W-:Y:S01]  /*7390*/  FMUL R15, R38.reuse, R15 ;  /* 0x0000000f260f7220 */ /* 0x040fe20000400000 */
[----:B------:R-:W-:Y:S01]  /*73a0*/  F2FP.F16.E4M3.UNPACK_B R79, R79.H1 ;  /* 0x0000004fff4f723e */ /* 0x000fe200030006ff */
[--C-:B------:R-:W-:Y:S01]  /*73b0*/  HADD2.F32 R55, -RZ, R75.reuse.H0_H0 ;  /* 0x2000004bff377230 */ /* 0x100fe20000004100 */
[----:B------:R-:W-:Y:S01]  /*73c0*/  F2FP.SATFINITE.E4M3.F32.PACK_AB_MERGE_C R97, R11, R10, RZ ;  /* 0x0000000a0b61723e */ /* 0x000fe200048070ff */
[C---:B------:R-:W-:Y:S01]  /*73d0*/  FFMA R15, R41.reuse, R52, R15 ;  /* 0x00000034290f7223 */ /* 0x040fe2000000000f */
[C---:B------:R-:W-:Y:S01]  /*73e0*/  FFMA R16, R41.reuse, R53, R16 ;  /* 0x0000003529107223 */ /* 0x040fe20000000010 */
[----:B------:R-:W-:Y:S01]  /*73f0*/  FFMA R17, R41, R54, R17 ;  /* 0x0000003629117223 */ /* 0x000fe20000000011 */
[----:B------:R-:W-:Y:S01]  /*7400*/  F2FP.SATFINITE.E4M3.F32.PACK_AB_MERGE_C R97, R9, R8, R97 ;  /* 0x000000080961723e */ /* 0x000fe20004807061 */
[----:B------:R-:W-:Y:S01]  /*7410*/  HADD2.F32 R56, -RZ, R75.H1_H1 ;  /* 0x3000004bff387230 */ /* 0x000fe20000004100 */
[----:B------:R-:W-:Y:S01]  /*7420*/  F2FP.SATFINITE.E4M3.F32.PACK_AB_MERGE_C R98, R15, R14, RZ ;  /* 0x0000000e0f62723e */ /* 0x000fe200048070ff */
[C---:B------:R-:W-:Y:S01]  /*7430*/  FMUL R18, R38.reuse, R18 ;  /* 0x0000001226127220 */ /* 0x040fe20000400000 */
[C---:B------:R-:W-:Y:S01]  /*7440*/  FMUL R19, R38.reuse, R19 ;  /* 0x0000001326137220 */ /* 0x040fe20000400000 */
[--C-:B------:R-:W-:Y:S02]  /*7450*/  HADD2.F32 R58, -RZ, R76.reuse.H0_H0 ;  /* 0x2000004cff3a7230 */ /* 0x100fe40000004100 */
[C---:B------:R-:W-:Y:S01]  /*7460*/  FMUL R3, R38.reuse, R22 ;  /* 0x0000001626037220 */ /* 0x040fe20000400000 */
[C---:B------:R-:W-:Y:S01]  /*7470*/  FFMA R18, R41.reuse, R55, R18 ;  /* 0x0000003729127223 */ /* 0x040fe20000000012 */
[----:B------:R-:W-:Y:S02]  /*7480*/  HADD2.F32 R60, -RZ, R76.H1_H1 ;  /* 0x3000004cff3c7230 */ /* 0x000fe40000004100 */
        /* <DEDUP_REMOVED lines=42> */
[----:B------:R-:W-:Y:S03]  /*7730*/  IADD3 R70, PT, PT, R36, 0x1, RZ ;  /* 0x0000000124467810 */ /* 0x000fe60007ffe0ff */
        /* <DEDUP_REMOVED lines=10> */
[----:B------:R-:W-:Y:S02]  /*77e0*/  UIADD3 UR9, UPT, UPT, UR49, 0x40, URZ ;  /* 0x0000004031097890 */ /* 0x000fe4000fffe0ff */
[----:B------:R-:W-:Y:S01]  /*77f0*/  UIADD3 UR8, UPT, UPT, UR44, 0x3200, URZ ;  /* 0x000032002c087890 */ /* 0x000fe2000fffe0ff */
[----:B------:R-:W-:Y:S01]  /*7800*/  UMOV UR10, UR50 ;  /* 0x00000032000a7c82 */ /* 0x000fe20008000000 */
[----:B------:R-:W-:Y:S01]  /*7810*/  UMOV UR11, UR36 ;  /* 0x00000024000b7c82 */ /* 0x000fe20008000000 */
[----:B--2---:R-:W-:Y:S04]  /*7820*/  UIADD3 UR4, UP0, UPT, UR6, 0x680, URZ ;  /* 0x0000068006047890 */ /* 0x004fe8000ff1e0ff */
[----:B------:R-:W-:Y:S09]  /*7830*/  UIADD3.X UR5, UPT, UPT, URZ, UR7, URZ, UP0, !UPT ;  /* 0x00000007ff057290 */ /* 0x000ff200087fe4ff */
[----:B------:R2:W-:Y:S01]  /*7840*/  UTMASTG.3D [UR8], [UR4] ;  /* 0x00000008040073b5 */ /* 0x0005e20008010000 */
[----:B------:R0:W-:Y:S01]  /*7850*/  UTMACMDFLUSH ;  /* 0x00000000000079b7 */ /* 0x0001e20000000000 */
[----:B--2---:R-:W-:Y:S04]  /*7860*/  DEPBAR.LE SB0, 0x1 ;  /* 0x000080400000791a */ /* 0x004fe80000000000 */
.L_x_111:
[----:B------:R-:W-:Y:S05]  /*7870*/  BSYNC.RECONVERGENT B0 ;  /* 0x0000000000007941 */ /* 0x000fea0003800200 */
.L_x_110:
[----:B------:R-:W-:Y:S01]  /*7880*/  BAR.SYNC.DEFER_BLOCKING 0x1, 0x80 ;  /* 0x0042000000007b1d */ /* 0x000fe20000010000 */
[----:B------:R-:W-:Y:S01]  /*7890*/  ISETP.NE.AND P0, PT, R87, 0x2, PT ;  /* 0x000000025700780c */ /* 0x000fe20003f05270 */
[----:B------:R-:W-:Y:S01]  /*78a0*/  UISETP.NE.AND UP0, UPT, UR45, URZ, UPT ;  /* 0x000000ff2d00728c */ /* 0x000fe2000bf05270 */
[----:B------:R-:W-:Y:S01]  /*78b0*/  ISETP.NE.AND P1, PT, R70, 0x4, PT ;  /* 0x000000044600780c */ /* 0x000fe20003f25270 */
[----:B------:R-:W-:Y:S01]  /*78c0*/  UIADD3 UR20, UPT, UPT, UR37, UR62, URZ ;  /* 0x0000003e25147290 */ /* 0x000fe2000fffe0ff */
[----:B------:R-:W-:Y:S01]  /*78d0*/  SEL R0, RZ, 0x1, P0 ;  /* 0x00000001ff007807 */ /* 0x000fe20000000000 */
[----:B------:R-:W-:Y:S01]  /*78e0*/  UIADD3 UR16, UPT, UPT, UR38, UR59, URZ ;  /* 0x0000003b26107290 */ /* 0x000fe2000fffe0ff */
[----:B------:R-:W-:Y:S02]  /*78f0*/  SEL R3, RZ, 0x1, P1 ;  /* 0x00000001ff037807 */ /* 0x000fe40000800000 */
[----:B------:R-:W-:Y:S02]  /*7900*/  LOP3.LUT R91, R91, R0, RZ, 0x3c, !PT ;  /* 0x000000005b5b7212 */ /* 0x000fe400078e3cff */
[----:B------:R-:W-:Y:S02]  /*7910*/  LOP3.LUT R92, R92, R3, RZ, 0x3c, !PT ;  /* 0x000000035c5c7212 */ /* 0x000fe400078e3cff */
[----:B------:R-:W-:Y:S02]  /*7920*/  SEL R87, R87, RZ, P0 ;  /* 0x000000ff57577207 */ /* 0x000fe40000000000 */
[----:B------:R-:W-:Y:S01]  /*7930*/  SEL R36, R70, RZ, P1 ;  /* 0x000000ff46247207 */ /* 0x000fe20000800000 */
[----:B------:R-:W-:Y:S01]  /*7940*/  UMOV UR36, UR58 ;  /* 0x0000003a00247c82 */ /* 0x000fe20008000000 */
[----:B------:R-:W-:Y:S05]  /*7950*/  BRA.U UP0, `(.L_x_112) ;  /* 0xffffffd500987547 */ /* 0x000fea000b83ffff */
[----:B------:R-:W-:Y:S05]  /*7960*/  EXIT ;  /* 0x000000000000794d */ /* 0x000fea0003800000 */
.L_x_24:
[----:B-1----:R1:W2:Y:S02]  /*7970*/  SYNCS.PHASECHK.TRANS64.TRYWAIT P0, [R0+URZ+0xf0], R3 ;  /* 0x0000f003000075a7 */ /* 0x0022a400080011ff */
[----:B--2---:R-:W-:Y:S05]  /*7980*/  @!P0 NANOSLEEP.SYNCS 0x989680 ;  /* 0x009896800000895d */ /* 0x004fea0003900000 */
[----:B------:R-:W2:Y:S02]  /*7990*/  @!P0 SYNCS.PHASECHK.TRANS64 P0, [R0+URZ+0xf0], R3 ;  /* 0x0000f003000085a7 */ /* 0x000ea400080010ff */
[----:B--2---:R-:W-:Y:S05]  /*79a0*/  @!P0 BRA `(.L_x_24) ;  /* 0xfffffffc00f08947 */ /* 0x004fea000383ffff */
[----:B------:R-:W-:Y:S05]  /*79b0*/  BRA `(.L_x_113) ;  /* 0xffffffa000087947 */ /* 0x000fea000383ffff */
.L_x_27:
[----:B-1----:R-:W-:-:S07]  /*79c0*/  MOV R0, UR33 ;  /* 0x0000002100007c02 */ /* 0x002fce0008000f00 */
.L_x_114:
[----:B-1----:R1:W2:Y:S02]  /*79d0*/  SYNCS.PHASECHK.TRANS64.TRYWAIT P0, [R0+URZ+0x28], R3 ;  /* 0x00002803000075a7 */ /* 0x0022a400080011ff */
[----:B--2---:R-:W-:Y:S05]  /*79e0*/  @!P0 NANOSLEEP.SYNCS 0x989680 ;  /* 0x009896800000895d */ /* 0x004fea0003900000 */
[----:B------:R-:W2:Y:S02]  /*79f0*/  @!P0 SYNCS.PHASECHK.TRANS64 P0, [R0+URZ+0x28], R3 ;  /* 0x00002803000085a7 */ /* 0x000ea400080010ff */
[----:B--2---:R-:W-:Y:S05]  /*7a00*/  @!P0 BRA `(.L_x_114) ;  /* 0xfffffffc00f08947 */ /* 0x004fea000383ffff */
[----:B------:R-:W-:Y:S05]  /*7a10*/  BRA `(.L_x_26) ;  /* 0xffffffa0004c7947 */ /* 0x000fea000383ffff */
.L_x_34:
[----:B-1----:R-:W-:-:S07]  /*7a20*/  MOV R0, UR17 ;  /* 0x0000001100007c02 */ /* 0x002fce0008000f00 */
.L_x_115:
[----:B-1----:R1:W2:Y:S02]  /*7a30*/  SYNCS.PHASECHK.TRANS64.TRYWAIT P0, [R0+URZ+0x28], R3 ;  /* 0x00002803000075a7 */ /* 0x0022a400080011ff */
[----:B--2---:R-:W-:Y:S05]  /*7a40*/  @!P0 NANOSLEEP.SYNCS 0x989680 ;  /* 0x009896800000895d */ /* 0x004fea0003900000 */
[----:B------:R-:W2:Y:S02]  /*7a50*/  @!P0 SYNCS.PHASECHK.TRANS64 P0, [R0+URZ+0x28], R3 ;  /* 0x00002803000085a7 */ /* 0x000ea400080010ff */
[----:B--2---:R-:W-:Y:S05]  /*7a60*/  @!P0 BRA `(.L_x_115) ;  /* 0xfffffffc00f08947 */ /* 0x004fea000383ffff */
[----:B------:R-:W-:Y:S05]  /*7a70*/  BRA `(.L_x_33) ;  /* 0xffffffa4000c7947 */ /* 0x000fea000383ffff */
.L_x_39:
[----:B-1----:R1:W2:Y:S02]  /*7a80*/  SYNCS.PHASECHK.TRANS64.TRYWAIT P0, [R3+URZ+0x80], R0 ;  /* 0x00008000030075a7 */ /* 0x0022a400080011ff */
[----:B--2---:R-:W-:Y:S05]  /*7a90*/  @!P0 NANOSLEEP.SYNCS 0x989680 ;  /* 0x009896800000895d */ /* 0x004fea0003900000 */
[----:B------:R-:W2:Y:S02]  /*7aa0*/  @!P0 SYNCS.PHASECHK.TRANS64 P0, [R3+URZ+0x80], R0 ;  /* 0x00008000030085a7 */ /* 0x000ea400080010ff */
[----:B--2---:R-:W-:Y:S05]  /*7ab0*/  @!P0 BRA `(.L_x_39) ;  /* 0xfffffffc00f08947 */ /* 0x004fea000383ffff */
[----:B------:R-:W-:Y:S05]  /*7ac0*/  BRA `(.L_x_116) ;  /* 0xffffffa400ac7947 */ /* 0x000fea000383ffff */
.L_x_43:
[----:B-1----:R-:W-:-:S07]  /*7ad0*/  MOV R0, UR4 ;  /* 0x0000000400007c02 */ /* 0x002fce0008000f00 */
.L_x_117:
[----:B-1----:R1:W2:Y:S02]  /*7ae0*/  SYNCS.PHASECHK.TRANS64.TRYWAIT P0, [R0+URZ], R3 ;  /* 0x00000003000075a7 */ /* 0x0022a400080011ff */
[----:B--2---:R-:W-:Y:S05]  /*7af0*/  @!P0 NANOSLEEP.SYNCS 0x989680 ;  /* 0x009896800000895d */ /* 0x004fea0003900000 */
[----:B------:R-:W2:Y:S02]  /*7b00*/  @!P0 SYNCS.PHASECHK.TRANS64 P0, [R0+URZ], R3 ;  /* 0x00000003000085a7 */ /* 0x000ea400080010ff */
[----:B--2---:R-:W-:Y:S05]  /*7b10*/  @!P0 BRA `(.L_x_117) ;  /* 0xfffffffc00f08947 */ /* 0x004fea000383ffff */
[----:B------:R-:W-:Y:S05]  /*7b20*/  BRA `(.L_x_118) ;  /* 0xffffffac00507947 */ /* 0x000fea000383ffff */
.L_x_44:
[----:B------:R-:W-:-:S07]  /*7b30*/  MOV R0, UR5 ;  /* 0x0000000500007c02 */ /* 0x000fce0008000f00 */
.L_x_119:
[----:B-1----:R1:W2:Y:S02]  /*7b40*/  SYNCS.PHASECHK.TRANS64.TRYWAIT P0, [R0+URZ], R3 ;  /* 0x00000003000075a7 */ /* 0x0022a400080011ff */
[----:B--2---:R-:W-:Y:S05]  /*7b50*/  @!P0 NANOSLEEP.SYNCS 0x989680 ;  /* 0x009896800000895d */ /* 0x004fea0003900000 */
[----:B------:R-:W2:Y:S02]  /*7b60*/  @!P0 SYNCS.PHASECHK.TRANS64 P0, [R0+URZ], R3 ;  /* 0x00000003000085a7 */ /* 0x000ea400080010ff */
[----:B--2---:R-:W-:Y:S05]  /*7b70*/  @!P0 BRA `(.L_x_119) ;  /* 0xfffffffc00f08947 */ /* 0x004fea000383ffff */
[----:B------:R-:W-:Y:S05]  /*7b80*/  BRA `(.L_x_120) ;  /* 0xffffffac005c7947 */ /* 0x000fea000383ffff */
.L_x_45:
[----:B------:R-:W-:-:S07]  /*7b90*/  MOV R0, UR5 ;  /* 0x0000000500007c02 */ /* 0x000fce0008000f00 */
.L_x_121:
[----:B-1----:R1:W2:Y:S02]  /*7ba0*/  SYNCS.PHASECHK.TRANS64.TRYWAIT P0, [R0+URZ], R3 ;  /* 0x00000003000075a7 */ /* 0x0022a400080011ff */
[----:B--2---:R-:W-:Y:S05]  /*7bb0*/  @!P0 NANOSLEEP.SYNCS 0x989680 ;  /* 0x009896800000895d */ /* 0x004fea0003900000 */
[----:B------:R-:W2:Y:S02]  /*7bc0*/  @!P0 SYNCS.PHASECHK.TRANS64 P0, [R0+URZ], R3 ;  /* 0x00000003000085a7 */ /* 0x000ea400080010ff */
[----:B--2---:R-:W-:Y:S05]  /*7bd0*/  @!P0 BRA `(.L_x_121) ;  /* 0xfffffffc00f08947 */ /* 0x004fea000383ffff */
[----:B------:R-:W-:Y:S05]  /*7be0*/  BRA `(.L_x_122) ;  /* 0xffffffac00687947 */ /* 0x000fea000383ffff */
.L_x_46:
[----:B------:R-:W-:-:S07]  /*7bf0*/  MOV R0, UR5 ;  /* 0x0000000500007c02 */ /* 0x000fce0008000f00 */
.L_x_123:
[----:B-1----:R1:W2:Y:S02]  /*7c00*/  SYNCS.PHASECHK.TRANS64.TRYWAIT P0, [R0+URZ], R3 ;  /* 0x00000003000075a7 */ /* 0x0022a400080011ff */
[----:B--2---:R-:W-:Y:S05]  /*7c10*/  @!P0 NANOSLEEP.SYNCS 0x989680 ;  /* 0x009896800000895d */ /* 0x004fea0003900000 */
[----:B------:R-:W2:Y:S02]  /*7c20*/  @!P0 SYNCS.PHASECHK.TRANS64 P0, [R0+URZ], R3 ;  /* 0x00000003000085a7 */ /* 0x000ea400080010ff */
[----:B--2---:R-:W-:Y:S05]  /*7c30*/  @!P0 BRA `(.L_x_123) ;  /* 0xfffffffc00f08947 */ /* 0x004fea000383ffff */
[----:B------:R-:W-:Y:S05]  /*7c40*/  BRA `(.L_x_124) ;  /* 0xffffffac00747947 */ /* 0x000fea000383ffff */
.L_x_49:
[----:B--2---:R2:W3:Y:S02]  /*7c50*/  SYNCS.PHASECHK.TRANS64.TRYWAIT P0, [R2+URZ+0xe0], R5 ;  /* 0x0000e005020075a7 */ /* 0x0044e400080011ff */
[----:B---3--:R-:W-:Y:S05]  /*7c60*/  @!P0 NANOSLEEP.SYNCS 0x989680 ;  /* 0x009896800000895d */ /* 0x008fea0003900000 */
[----:B------:R-:W3:Y:S02]  /*7c70*/  @!P0 SYNCS.PHASECHK.TRANS64 P0, [R2+URZ+0xe0], R5 ;  /* 0x0000e005020085a7 */ /* 0x000ee400080010ff */
[----:B---3--:R-:W-:Y:S05]  /*7c80*/  @!P0 BRA `(.L_x_49) ;  /* 0xfffffffc00f08947 */ /* 0x008fea000383ffff */
[----:B------:R-:W-:Y:S05]  /*7c90*/  BRA `(.L_x_125) ;  /* 0xffffffac00d87947 */ /* 0x000fea000383ffff */
.L_x_50:
[----:B------:R-:W-:-:S07]  /*7ca0*/  MOV R2, UR4 ;  /* 0x0000000400027c02 */ /* 0x000fce0008000f00 */
.L_x_126:
[----:B--2---:R2:W3:Y:S02]  /*7cb0*/  SYNCS.PHASECHK.TRANS64.TRYWAIT P0, [R2+URZ+0x90], R5 ;  /* 0x00009005020075a7 */ /* 0x0044e400080011ff */
[----:B---3--:R-:W-:Y:S05]  /*7cc0*/  @!P0 NANOSLEEP.SYNCS 0x989680 ;  /* 0x009896800000895d */ /* 0x008fea0003900000 */
[----:B------:R-:W3:Y:S02]  /*7cd0*/  @!P0 SYNCS.PHASECHK.TRANS64 P0, [R2+URZ+0x90], R5 ;  /* 0x00009005020085a7 */ /* 0x000ee400080010ff */
[----:B---3--:R-:W-:Y:S05]  /*7ce0*/  @!P0 BRA `(.L_x_126) ;  /* 0xfffffffc00f08947 */ /* 0x008fea000383ffff */
[----:B------:R-:W-:Y:S05]  /*7cf0*/  BRA `(.L_x_127) ;  /* 0xffffffac00e87947 */ /* 0x000fea000383ffff */
.L_x_51:
[----:B--2---:R2:W3:Y:S02]  /*7d00*/  SYNCS.PHASECHK.TRANS64.TRYWAIT P1, [R2+URZ+0x80], R5 ;  /* 0x00008005020075a7 */ /* 0x0044e400080211ff */
[----:B---3--:R-:W-:Y:S05]  /*7d10*/  @!P1 NANOSLEEP.SYNCS 0x989680 ;  /* 0x009896800000995d */ /* 0x008fea0003900000 */
[----:B------:R-:W3:Y:S02]  /*7d20*/  @!P1 SYNCS.PHASECHK.TRANS64 P1, [R2+URZ+0x80], R5 ;  /* 0x00008005020095a7 */ /* 0x000ee400080210ff */
[----:B---3--:R-:W-:Y:S05]  /*7d30*/  @!P1 BRA `(.L_x_51) ;  /* 0xfffffffc00f09947 */ /* 0x008fea000383ffff */
[----:B------:R-:W-:Y:S05]  /*7d40*/  BRA `(.L_x_128) ;  /* 0xffffffb000187947 */ /* 0x000fea000383ffff */
.L_x_54:
[----:B------:R-:W-:-:S07]  /*7d50*/  MOV R0, UR4 ;  /* 0x0000000400007c02 */ /* 0x000fce0008000f00 */
.L_x_129:
[----:B--2---:R2:W3:Y:S02]  /*7d60*/  SYNCS.PHASECHK.TRANS64.TRYWAIT P0, [R0+URZ+0x90], R3 ;  /* 0x00009003000075a7 */ /* 0x0044e400080011ff */
[----:B---3--:R-:W-:Y:S05]  /*7d70*/  @!P0 NANOSLEEP.SYNCS 0x989680 ;  /* 0x009896800000895d */ /* 0x008fea0003900000 */
[----:B------:R-:W3:Y:S02]  /*7d80*/  @!P0 SYNCS.PHASECHK.TRANS64 P0, [R0+URZ+0x90], R3 ;  /* 0x00009003000085a7 */ /* 0x000ee400080010ff */
[----:B---3--:R-:W-:Y:S05]  /*7d90*/  @!P0 BRA `(.L_x_129) ;  /* 0xfffffffc00f08947 */ /* 0x008fea000383ffff */
[----:B------:R-:W-:Y:S05]  /*7da0*/  BRA `(.L_x_53) ;  /* 0xffffffb0006c7947 */ /* 0x000fea000383ffff */
.L_x_61:
[----:B-1----:R1:W2:Y:S02]  /*7db0*/  SYNCS.PHASECHK.TRANS64.TRYWAIT P1, [R0+URZ+0x80], R5 ;  /* 0x00008005000075a7 */ /* 0x0022a400080211ff */
[----:B--2---:R-:W-:Y:S05]  /*7dc0*/  @!P1 NANOSLEEP.SYNCS 0x989680 ;  /* 0x009896800000995d */ /* 0x004fea0003900000 */
[----:B------:R-:W2:Y:S02]  /*7dd0*/  @!P1 SYNCS.PHASECHK.TRANS64 P1, [R0+URZ+0x80], R5 ;  /* 0x00008005000095a7 */ /* 0x000ea400080210ff */
[----:B--2---:R-:W-:Y:S05]  /*7de0*/  @!P1 BRA `(.L_x_61) ;  /* 0xfffffffc00f09947 */ /* 0x004fea000383ffff */
[----:B------:R-:W-:Y:S05]  /*7df0*/  BRA `(.L_x_130) ;  /* 0xffffffb400d47947 */ /* 0x000fea000383ffff */
.L_x_62:
[----:B------:R-:W-:-:S07]  /*7e00*/  MOV R3, UR23 ;  /* 0x0000001700037c02 */ /* 0x000fce0008000f00 */
.L_x_131:
[----:B-1----:R1:W2:Y:S02]  /*7e10*/  SYNCS.PHASECHK.TRANS64.TRYWAIT P0, [R3+URZ+0xc0], R0 ;  /* 0x0000c000030075a7 */ /* 0x0022a400080011ff */
[----:B--2---:R-:W-:Y:S05]  /*7e20*/  @!P0 NANOSLEEP.SYNCS 0x989680 ;  /* 0x009896800000895d */ /* 0x004fea0003900000 */
[----:B------:R-:W2:Y:S02]  /*7e30*/  @!P0 SYNCS.PHASECHK.TRANS64 P0, [R3+URZ+0xc0], R0 ;  /* 0x0000c000030085a7 */ /* 0x000ea400080010ff */
[----:B--2---:R-:W-:Y:S05]  /*7e40*/  @!P0 BRA `(.L_x_131) ;  /* 0xfffffffc00f08947 */ /* 0x004fea000383ffff */
[----:B------:R-:W-:Y:S05]  /*7e50*/  BRA `(.L_x_132) ;  /* 0xffffffb800247947 */ /* 0x000fea000383ffff */
.L_x_65:
[----:B------:R-:W-:Y:S07]  /*7e60*/  MOV R0, UR5 ;  /* 0x0000000500007c02 */ /* 0x000fee0008000f00 */
.L_x_133:
[----:B-1----:R1:W2:Y:S02]  /*7e70*/  SYNCS.PHASECHK.TRANS64.TRYWAIT P0, [R0+URZ], R3 ;  /* 0x00000003000075a7 */ /* 0x0022a400080011ff */
[----:B--2---:R-:W-:Y:S05]  /*7e80*/  @!P0 NANOSLEEP.SYNCS 0x989680 ;  /* 0x009896800000895d */ /* 0x004fea0003900000 */
[----:B------:R-:W2:Y:S02]  /*7e90*/  @!P0 SYNCS.PHASECHK.TRANS64 P0, [R0+URZ], R3 ;  /* 0x00000003000085a7 */ /* 0x000ea400080010ff */
[----:B--2---:R-:W-:Y:S05]  /*7ea0*/  @!P0 BRA `(.L_x_133) ;  /* 0xfffffffc00f08947 */ /* 0x004fea000383ffff */
[----:B------:R-:W-:Y:S05]  /*7eb0*/  BRA `(.L_x_64) ;  /* 0xffffffb800407947 */ /* 0x000fea000383ffff */
.L_x_68:
[----:B------:R-:W-:-:S07]  /*7ec0*/  MOV R0, UR4 ;  /* 0x0000000400007c02 */ /* 0x000fce0008000f00 */
.L_x_134:
[----:B--2---:R2:W4:Y:S02]  /*7ed0*/  SYNCS.PHASECHK.TRANS64.TRYWAIT P0, [R0+URZ], R3 ;  /* 0x00000003000075a7 */ /* 0x00452400080011ff */
[----:B----4-:R-:W-:Y:S05]  /*7ee0*/  @!P0 NANOSLEEP.SYNCS 0x989680 ;  /* 0x009896800000895d */ /* 0x010fea0003900000 */
[----:B------:R-:W4:Y:S02]  /*7ef0*/  @!P0 SYNCS.PHASECHK.TRANS64 P0, [R0+URZ], R3 ;  /* 0x00000003000085a7 */ /* 0x000f2400080010ff */
[----:B----4-:R-:W-:Y:S05]  /*7f00*/  @!P0 BRA `(.L_x_134) ;  /* 0xfffffffc00f08947 */ /* 0x010fea000383ffff */
[----:B------:R-:W-:Y:S05]  /*7f10*/  BRA `(.L_x_135) ;  /* 0xffffffb800f47947 */ /* 0x000fea000383ffff */
.L_x_69:
[----:B------:R-:W-:-:S07]  /*7f20*/  MOV R0, UR5 ;  /* 0x0000000500007c02 */ /* 0x000fce0008000f00 */
.L_x_136:
[----:B-1----:R1:W2:Y:S02]  /*7f30*/  SYNCS.PHASECHK.TRANS64.TRYWAIT P0, [R0+URZ], R3 ;  /* 0x00000003000075a7 */ /* 0x0022a400080011ff */
[----:B--2---:R-:W-:Y:S05]  /*7f40*/  @!P0 NANOSLEEP.SYNCS 0x989680 ;  /* 0x009896800000895d */ /* 0x004fea0003900000 */
[----:B------:R-:W2:Y:S02]  /*7f50*/  @!P0 SYNCS.PHASECHK.TRANS64 P0, [R0+URZ], R3 ;  /* 0x00000003000085a7 */ /* 0x000ea400080010ff */
[----:B--2---:R-:W-:Y:S05]  /*7f60*/  @!P0 BRA `(.L_x_136) ;  /* 0xfffffffc00f08947 */ /* 0x004fea000383ffff */
[----:B------:R-:W-:Y:S05]  /*7f70*/  BRA `(.L_x_137) ;  /* 0xffffffbc00007947 */ /* 0x000fea000383ffff */
.L_x_70:
[----:B------:R-:W-:-:S07]  /*7f80*/  MOV R0, UR5 ;  /* 0x0000000500007c02 */ /* 0x000fce0008000f00 */
.L_x_138:
[----:B-1----:R1:W2:Y:S02]  /*7f90*/  SYNCS.PHASECHK.TRANS64.TRYWAIT P0, [R0+URZ], R3 ;  /* 0x00000003000075a7 */ /* 0x0022a400080011ff */
[----:B--2---:R-:W-:Y:S05]  /*7fa0*/  @!P0 NANOSLEEP.SYNCS 0x989680 ;  /* 0x009896800000895d */ /* 0x004fea0003900000 */
[----:B------:R-:W2:Y:S02]  /*7fb0*/  @!P0 SYNCS.PHASECHK.TRANS64 P0, [R0+URZ], R3 ;  /* 0x00000003000085a7 */ /* 0x000ea400080010ff */
[----:B--2---:R-:W-:Y:S05]  /*7fc0*/  @!P0 BRA `(.L_x_138) ;  /* 0xfffffffc00f08947 */ /* 0x004fea000383ffff */
[----:B------:R-:W-:Y:S05]  /*7fd0*/  BRA `(.L_x_139) ;  /* 0xffffffbc000c7947 */ /* 0x000fea000383ffff */
.L_x_71:
[----:B------:R-:W-:-:S07]  /*7fe0*/  MOV R0, UR4 ;  /* 0x0000000400007c02 */ /* 0x000fce0008000f00 */
.L_x_140:
[----:B-1----:R1:W2:Y:S02]  /*7ff0*/  SYNCS.PHASECHK.TRANS64.TRYWAIT P0, [R0+URZ], R3 ;  /* 0x00000003000075a7 */ /* 0x0022a400080011ff */
[----:B--2---:R-:W-:Y:S05]  /*8000*/  @!P0 NANOSLEEP.SYNCS 0x989680 ;  /* 0x009896800000895d */ /* 0x004fea0003900000 */
[----:B------:R-:W2:Y:S02]  /*8010*/  @!P0 SYNCS.PHASECHK.TRANS64 P0, [R0+URZ], R3 ;  /* 0x00000003000085a7 */ /* 0x000ea400080010ff */
[----:B--2---:R-:W-:Y:S05]  /*8020*/  @!P0 BRA `(.L_x_140) ;  /* 0xfffffffc00f08947 */ /* 0x004fea000383ffff */
[----:B------:R-:W-:Y:S05]  /*8030*/  BRA `(.L_x_141) ;  /* 0xffffffbc00187947 */ /* 0x000fea000383ffff */
.L_x_76:
[----:B--2---:R2:W3:Y:S02]  /*8040*/  SYNCS.PHASECHK.TRANS64.TRYWAIT P0, [R12+URZ+0x80], R9 ;  /* 0x000080090c0075a7 */ /* 0x0044e400080011ff */
[----:B---3--:R-:W-:Y:S05]  /*8050*/  @!P0 NANOSLEEP.SYNCS 0x989680 ;  /* 0x009896800000895d */ /* 0x008fea0003900000 */
[----:B------:R-:W3:Y:S02]  /*8060*/  @!P0 SYNCS.PHASECHK.TRANS64 P0, [R12+URZ+0x80], R9 ;  /* 0x000080090c0085a7 */ /* 0x000ee400080010ff */
[----:B---3--:R-:W-:Y:S05]  /*8070*/  @!P0 BRA `(.L_x_76) ;  /* 0xfffffffc00f08947 */ /* 0x008fea000383ffff */
[----:B------:R-:W-:Y:S05]  /*8080*/  BRA `(.L_x_142) ;  /* 0xffffffc000387947 */ /* 0x000fea000383ffff */
.L_x_79:
[----:B------:R-:W-:Y:S07]  /*8090*/  MOV R0, UR21 ;  /* 0x0000001500007c02 */ /* 0x000fee0008000f00 */
.L_x_143:
[----:B--2---:R2:W3:Y:S02]  /*80a0*/  SYNCS.PHASECHK.TRANS64.TRYWAIT P2, [R0+URZ+0x78], R11 ;  /* 0x0000780b000075a7 */ /* 0x0044e400080411ff */
[----:B---3--:R-:W-:Y:S05]  /*80b0*/  @!P2 NANOSLEEP.SYNCS 0x989680 ;  /* 0x009896800000a95d */ /* 0x008fea0003900000 */
[----:B------:R-:W3:Y:S02]  /*80c0*/  @!P2 SYNCS.PHASECHK.TRANS64 P2, [R0+URZ+0x78], R11 ;  /* 0x0000780b0000a5a7 */ /* 0x000ee400080410ff */
[----:B---3--:R-:W-:Y:S05]  /*80d0*/  @!P2 BRA `(.L_x_143) ;  /* 0xfffffffc00f0a947 */ /* 0x008fea000383ffff */
[----:B------:R-:W-:Y:S05]  /*80e0*/  BRA `(.L_x_78) ;  /* 0xffffffc400a07947 */ /* 0x000fea000383ffff */
.L_x_82:
[----:B--2---:R-:W-:Y:S07]  /*80f0*/  MOV R0, UR21 ;  /* 0x0000001500007c02 */ /* 0x004fee0008000f00 */
.L_x_144:
[----:B--2---:R2:W3:Y:S02]  /*8100*/  SYNCS.PHASECHK.TRANS64.TRYWAIT P0, [R0+URZ+0x60], R9 ;  /* 0x00006009000075a7 */ /* 0x0044e400080011ff */
[----:B---3--:R-:W-:Y:S05]  /*8110*/  @!P0 NANOSLEEP.SYNCS 0x989680 ;  /* 0x009896800000895d */ /* 0x008fea0003900000 */
[----:B------:R-:W3:Y:S02]  /*8120*/  @!P0 SYNCS.PHASECHK.TRANS64 P0, [R0+URZ+0x60], R9 ;  /* 0x00006009000085a7 */ /* 0x000ee400080010ff */
[----:B---3--:R-:W-:Y:S05]  /*8130*/  @!P0 BRA `(.L_x_144) ;  /* 0xfffffffc00f08947 */ /* 0x008fea000383ffff */
[----:B------:R-:W-:Y:S05]  /*8140*/  BRA `(.L_x_145) ;  /* 0xffffffc400fc7947 */ /* 0x000fea000383ffff */
.L_x_83:
[----:B------:R-:W-:Y:S07]  /*8150*/  MOV R0, UR21 ;  /* 0x0000001500007c02 */ /* 0x000fee0008000f00 */
.L_x_146:
[----:B--2---:R2:W3:Y:S02]  /*8160*/  SYNCS.PHASECHK.TRANS64.TRYWAIT P0, [R0+URZ+0x68], R9 ;  /* 0x00006809000075a7 */ /* 0x0044e400080011ff */
[----:B---3--:R-:W-:Y:S05]  /*8170*/  @!P0 NANOSLEEP.SYNCS 0x989680 ;  /* 0x009896800000895d */ /* 0x008fea0003900000 */
[----:B------:R-:W3:Y:S02]  /*8180*/  @!P0 SYNCS.PHASECHK.TRANS64 P0, [R0+URZ+0x68], R9 ;  /* 0x00006809000085a7 */ /* 0x000ee400080010ff */
[----:B---3--:R-:W-:Y:S05]  /*8190*/  @!P0 BRA `(.L_x_146) ;  /* 0xfffffffc00f08947 */ /* 0x008fea000383ffff */
[----:B------:R-:W-:Y:S05]  /*81a0*/  BRA `(.L_x_147) ;  /* 0xffffffc800347947 */ /* 0x000fea000383ffff */
.L_x_85:
[----:B------:R-:W-:-:S07]  /*81b0*/  MOV R0, UR21 ;  /* 0x0000001500007c02 */ /* 0x000fce0008000f00 */
.L_x_148:
[----:B---3--:R3:W4:Y:S02]  /*81c0*/  SYNCS.PHASECHK.TRANS64.TRYWAIT P0, [R0+URZ+0x60], R3 ;  /* 0x00006003000075a7 */ /* 0x00872400080011ff */
[----:B----4-:R-:W-:Y:S05]  /*81d0*/  @!P0 NANOSLEEP.SYNCS 0x989680 ;  /* 0x009896800000895d */ /* 0x010fea0003900000 */
[----:B------:R-:W4:Y:S02]  /*81e0*/  @!P0 SYNCS.PHASECHK.TRANS64 P0, [R0+URZ+0x60], R3 ;  /* 0x00006003000085a7 */ /* 0x000f2400080010ff */
[----:B----4-:R-:W-:Y:S05]  /*81f0*/  @!P0 BRA `(.L_x_148) ;  /* 0xfffffffc00f08947 */ /* 0x010fea000383ffff */
[----:B------:R-:W-:Y:S05]  /*8200*/  BRA `(.L_x_149) ;  /* 0xffffffc800a47947 */ /* 0x000fea000383ffff */
.L_x_87:
[----:B-1----:R1:W2:Y:S02]  /*8210*/  SYNCS.PHASECHK.TRANS64.TRYWAIT P0, [R3+URZ+0x80], R0 ;  /* 0x00008000030075a7 */ /* 0x0022a400080011ff */
[----:B--2---:R-:W-:Y:S05]  /*8220*/  @!P0 NANOSLEEP.SYNCS 0x989680 ;  /* 0x009896800000895d */ /* 0x004fea0003900000 */
[----:B------:R-:W2:Y:S02]  /*8230*/  @!P0 SYNCS.PHASECHK.TRANS64 P0, [R3+URZ+0x80], R0 ;  /* 0x00008000030085a7 */ /* 0x000ea400080010ff */
[----:B--2---:R-:W-:Y:S05]  /*8240*/  @!P0 BRA `(.L_x_87) ;  /* 0xfffffffc00f08947 */ /* 0x004fea000383ffff */
[----:B------:R-:W-:Y:S05]  /*8250*/  BRA `(.L_x_150) ;  /* 0xffffffcc006c7947 */ /* 0x000fea000383ffff */
.L_x_98:
[----:B--2---:R2:W1:Y:S02]  /*8260*/  SYNCS.PHASECHK.TRANS64.TRYWAIT P1, [R2+URZ+0x50], R5 ;  /* 0x00005005020075a7 */ /* 0x00446400080211ff */
[----:B-1----:R-:W-:Y:S05]  /*8270*/  @!P1 NANOSLEEP.SYNCS 0x989680 ;  /* 0x009896800000995d */ /* 0x002fea0003900000 */
[----:B------:R-:W1:Y:S02]  /*8280*/  @!P1 SYNCS.PHASECHK.TRANS64 P1, [R2+URZ+0x50], R5 ;  /* 0x00005005020095a7 */ /* 0x000e6400080210ff */
[----:B-1----:R-:W-:Y:S05]  /*8290*/  @!P1 BRA `(.L_x_98) ;  /* 0xfffffffc00f09947 */ /* 0x002fea000383ffff */
[----:B------:R-:W-:Y:S05]  /*82a0*/  BRA `(.L_x_97) ;  /* 0xffffffd800e07947 */ /* 0x000fea000383ffff */
.L_x_100:
[----:B--2---:R2:W4:Y:S02]  /*82b0*/  SYNCS.PHASECHK.TRANS64.TRYWAIT P0, [R100+URZ+0xa0], R3 ;  /* 0x0000a003640075a7 */ /* 0x00452400080011ff */
[----:B----4-:R-:W-:Y:S05]  /*82c0*/  @!P0 NANOSLEEP.SYNCS 0x989680 ;  /* 0x009896800000895d */ /* 0x010fea0003900000 */
[----:B------:R-:W4:Y:S02]  /*82d0*/  @!P0 SYNCS.PHASECHK.TRANS64 P0, [R100+URZ+0xa0], R3 ;  /* 0x0000a003640085a7 */ /* 0x000f2400080010ff */
[----:B----4-:R-:W-:Y:S05]  /*82e0*/  @!P0 BRA `(.L_x_100) ;  /* 0xfffffffc00f08947 */ /* 0x010fea000383ffff */
[----:B------:R-:W-:Y:S05]  /*82f0*/  BRA `(.L_x_99) ;  /* 0xffffffdc00307947 */ /* 0x000fea000383ffff */
.L_x_108:
[----:B---3--:R3:W4:Y:S02]  /*8300*/  SYNCS.PHASECHK.TRANS64.TRYWAIT P0, [R109+URZ+0x50], R4 ;  /* 0x000050046d0075a7 */ /* 0x00872400080011ff */
[----:B----4-:R-:W-:Y:S05]  /*8310*/  @!P0 NANOSLEEP.SYNCS 0x989680 ;  /* 0x009896800000895d */ /* 0x010fea0003900000 */
[----:B------:R-:W4:Y:S02]  /*8320*/  @!P0 SYNCS.PHASECHK.TRANS64 P0, [R109+URZ+0x50], R4 ;  /* 0x000050046d0085a7 */ /* 0x000f2400080010ff */
[----:B----4-:R-:W-:Y:S05]  /*8330*/  @!P0 BRA `(.L_x_108) ;  /* 0xfffffffc00f08947 */ /* 0x010fea000383ffff */
[----:B------:R-:W-:Y:S05]  /*8340*/  BRA `(.L_x_107) ;  /* 0xffffffe800247947 */ /* 0x000fea000383ffff */
        .weak           $__internal_0_$__cuda_sm10x_tcgen05_guardrail_trap_col_being_dealloced_not_returned_by_alloc
        .type           $__internal_0_$__cuda_sm10x_tcgen05_guardrail_trap_col_being_dealloced_not_returned_by_alloc,@function
        .size           $__internal_0_$__cuda_sm10x_tcgen05_guardrail_trap_col_being_dealloced_not_returned_by_alloc,($__internal_1_$__cuda_sm10x_tcgen05_guardrail_trap_phase_invalid_during_alloc - $__internal_0_$__cuda_sm10x_tcgen05_guardrail_trap_col_being_dealloced_not_returned_by_alloc)
$__internal_0_$__cuda_sm10x_tcgen05_guardrail_trap_col_being_dealloced_not_returned_by_alloc:
[----:B------:R-:W-:Y:S05]  /*8350*/  BPT.TRAP 0x1 ;  /* 0x000000040000795c */ /* 0x000fea0000300000 */
[----:B------:R-:W-:-:S04]  /*8360*/  HFMA2 R3, -RZ, RZ, 0, 0 ;  /* 0x00000000ff037431 */ /* 0x000fc800000001ff */
[----:B------:R-:W-:Y:S05]  /*8370*/  RET.REL.NODEC R2 `(_ZN7cutlass13device_kernelINS_4gemm6kernel13GemmUniversalIN4cute5tupleIJiiiiEEENS1_10collective13CollectiveMmaINS1_35MainloopSm100TmaUmmaWarpSpecializedILi5ELi2ELi4ENS5_IJNS4_1CILi2EEESB_NSA_ILi1EEEEEEEENS5_IJNSA_ILi64EEENSA_ILi128EEESF_EEENS_12float_e4m3_tENS5_IJlSC_lEEESI_SJ_NS4_8TiledMMAINS4_8MMA_AtomIJNS4_10MMA_TraitsINS4_19SM100_MMA_F8F6F4_SSEJSI_SI_fSF_SG_NS4_17integral_constantINS4_4UMMA5MajorELSQ_0EEESR_NSO_INSP_7ScaleInELSS_0EEEST_EEEEEENS4_6LayoutINS5_IJSC_SC_SC_EEENS5_IJNSA_ILi0EEESY_SY_EEEEENS5_IJNS4_10UnderscoreES11_S11_EEEEENS4_23SM90_TMA_LOAD_MULTICASTENS4_14ComposedLayoutINS4_7SwizzleILi2ELi4ELi3EEENS4_18smem_ptr_flag_bitsILi8EEENSW_INS5_IJNSA_ILi8EEESF_EEENS5_IJSF_SC_EEEEEEEvNS4_8identityES14_S1E_vS1F_EENS_8epilogue10collective18CollectiveEpilogueINS1H_23Sm100TmaWarpSpecializedILi2ELi2ELi32ELb0ELb0EEEJSH_NS5_IJNSW_ISF_SC_EES1M_EEESI_SJ_SI_SJ_NS1H_6fusion15FusionCallbacksIS1L_NS1O_17LinearCombinationISI_fSI_fLNS_15FloatRoundStyleE2EEESH_S1N_JEEENS4_5SM1004TMEM4LOAD26SM100_TMEM_LOAD_16dp32b32xENS4_13SM90_TMA_LOADES1E_NS4_39AutoVectorizingCopyWithAssumedAlignmentILi128EEENS4_14SM90_TMA_STOREES1E_S20_S20_EEEvvEEEEvNT_6ParamsE) ;  /* 0xffffff7c02207950 */ /* 0x000fea0003c3ffff */
        .weak           $__internal_1_$__cuda_sm10x_tcgen05_guardrail_trap_phase_invalid_during_alloc
        .type           $__internal_1_$__cuda_sm10x_tcgen05_guardrail_trap_phase_invalid_during_alloc,@function
        .size           $__internal_1_$__cuda_sm10x_tcgen05_guardrail_trap_phase_invalid_during_alloc,($__internal_2_$__cuda_sm10x_tcgen05_guardrail_trap_unallocated_columns_being_dealloced - $__internal_1_$__cuda_sm10x_tcgen05_guardrail_trap_phase_invalid_during_alloc)
$__internal_1_$__cuda_sm10x_tcgen05_guardrail_trap_phase_invalid_during_alloc:
[----:B------:R-:W-:Y:S05]  /*8380*/  BPT.TRAP 0x1 ;  /* 0x000000040000795c */ /* 0x000fea0000300000 */
[----:B------:R-:W-:-:S04]  /*8390*/  MOV R5, 0x0 ;  /* 0x0000000000057802 */ /* 0x000fc80000000f00 */
[----:B------:R-:W-:Y:S05]  /*83a0*/  RET.REL.NODEC R4 `(_ZN7cutlass13device_kernelINS_4gemm6kernel13GemmUniversalIN4cute5tupleIJiiiiEEENS1_10collective13CollectiveMmaINS1_35MainloopSm100TmaUmmaWarpSpecializedILi5ELi2ELi4ENS5_IJNS4_1CILi2EEESB_NSA_ILi1EEEEEEEENS5_IJNSA_ILi64EEENSA_ILi128EEESF_EEENS_12float_e4m3_tENS5_IJlSC_lEEESI_SJ_NS4_8TiledMMAINS4_8MMA_AtomIJNS4_10MMA_TraitsINS4_19SM100_MMA_F8F6F4_SSEJSI_SI_fSF_SG_NS4_17integral_constantINS4_4UMMA5MajorELSQ_0EEESR_NSO_INSP_7ScaleInELSS_0EEEST_EEEEEENS4_6LayoutINS5_IJSC_SC_SC_EEENS5_IJNSA_ILi0EEESY_SY_EEEEENS5_IJNS4_10UnderscoreES11_S11_EEEEENS4_23SM90_TMA_LOAD_MULTICASTENS4_14ComposedLayoutINS4_7SwizzleILi2ELi4ELi3EEENS4_18smem_ptr_flag_bitsILi8EEENSW_INS5_IJNSA_ILi8EEESF_EEENS5_IJSF_SC_EEEEEEEvNS4_8identityES14_S1E_vS1F_EENS_8epilogue10collective18CollectiveEpilogueINS1H_23Sm100TmaWarpSpecializedILi2ELi2ELi32ELb0ELb0EEEJSH_NS5_IJNSW_ISF_SC_EES1M_EEESI_SJ_SI_SJ_NS1H_6fusion15FusionCallbacksIS1L_NS1O_17LinearCombinationISI_fSI_fLNS_15FloatRoundStyleE2EEESH_S1N_JEEENS4_5SM1004TMEM4LOAD26SM100_TMEM_LOAD_16dp32b32xENS4_13SM90_TMA_LOADES1E_NS4_39AutoVectorizingCopyWithAssumedAlignmentILi128EEENS4_14SM90_TMA_STOREES1E_S20_S20_EEEvvEEEEvNT_6ParamsE) ;  /* 0xffffff7c04147950 */ /* 0x000fea0003c3ffff */
        .weak           $__internal_2_$__cuda_sm10x_tcgen05_guardrail_trap_unallocated_columns_being_dealloced
        .type           $__internal_2_$__cuda_sm10x_tcgen05_guardrail_trap_unallocated_columns_being_dealloced,@function
        .size           $__internal_2_$__cuda_sm10x_tcgen05_guardrail_trap_unallocated_columns_being_dealloced,(.L_x_152 - $__internal_2_$__cuda_sm10x_tcgen05_guardrail_trap_unallocated_columns_being_dealloced)
$__internal_2_$__cuda_sm10x_tcgen05_guardrail_trap_unallocated_columns_being_dealloced:
[----:B------:R-:W-:Y:S05]  /*83b0*/  BPT.TRAP 0x1 ;  /* 0x000000040000795c */ /* 0x000fea0000300000 */
[----:B------:R-:W-:-:S04]  /*83c0*/  HFMA2 R3, -RZ, RZ, 0, 0 ;  /* 0x00000000ff037431 */ /* 0x000fc800000001ff */
[----:B------:R-:W-:Y:S05]  /*83d0*/  RET.REL.NODEC R2 `(_ZN7cutlass13device_kernelINS_4gemm6kernel13GemmUniversalIN4cute5tupleIJiiiiEEENS1_10collective13CollectiveMmaINS1_35MainloopSm100TmaUmmaWarpSpecializedILi5ELi2ELi4ENS5_IJNS4_1CILi2EEESB_NSA_ILi1EEEEEEEENS5_IJNSA_ILi64EEENSA_ILi128EEESF_EEENS_12float_e4m3_tENS5_IJlSC_lEEESI_SJ_NS4_8TiledMMAINS4_8MMA_AtomIJNS4_10MMA_TraitsINS4_19SM100_MMA_F8F6F4_SSEJSI_SI_fSF_SG_NS4_17integral_constantINS4_4UMMA5MajorELSQ_0EEESR_NSO_INSP_7ScaleInELSS_0EEEST_EEEEEENS4_6LayoutINS5_IJSC_SC_SC_EEENS5_IJNSA_ILi0EEESY_SY_EEEEENS5_IJNS4_10UnderscoreES11_S11_EEEEENS4_23SM90_TMA_LOAD_MULTICASTENS4_14ComposedLayoutINS4_7SwizzleILi2ELi4ELi3EEENS4_18smem_ptr_flag_bitsILi8EEENSW_INS5_IJNSA_ILi8EEESF_EEENS5_IJSF_SC_EEEEEEEvNS4_8identityES14_S1E_vS1F_EENS_8epilogue10collective18CollectiveEpilogueINS1H_23Sm100TmaWarpSpecializedILi2ELi2ELi32ELb0ELb0EEEJSH_NS5_IJNSW_ISF_SC_EES1M_EEESI_SJ_SI_SJ_NS1H_6fusion15FusionCallbacksIS1L_NS1O_17LinearCombinationISI_fSI_fLNS_15FloatRoundStyleE2EEESH_S1N_JEEENS4_5SM1004TMEM4LOAD26SM100_TMEM_LOAD_16dp32b32xENS4_13SM90_TMA_LOADES1E_NS4_39AutoVectorizingCopyWithAssumedAlignmentILi128EEENS4_14SM90_TMA_STOREES1E_S20_S20_EEEvvEEEEvNT_6ParamsE) ;  /* 0xffffff7c02087950 */ /* 0x000fea0003c3ffff */
.L_x_151:
[----:B------:R-:W-:-:S00]  /*83e0*/  BRA `(.L_x_151) ;  /* 0xfffffffc00fc7947 */ /* 0x000fc0000383ffff */
[----:B------:R-:W-:-:S00]  /*83f0*/  NOP ;  /* 0x0000000000007918 */ /* 0x000fc00000000000 */
        /* <DEDUP_REMOVED lines=8> */
.L_x_152:


//--------------------- .nv.global.init           --------------------------
	.section	.nv.global.init,"aw",@progbits
.nv.global.init:
	.type		$str$27,@object
	.size		$str$27,($str$28 - $str$27)
$str$27:
        /*0000*/ 	.byte	0x28, 0x61, 0x64, 0x64, 0x72, 0x65, 0x73, 0x73, 0x20, 0x26, 0x20, 0x6d, 0x61, 0x73, 0x6b, 0x29
        /*0010*/ 	.byte	0x20, 0x3d, 0x3d, 0x20, 0x30, 0x00
	.type		$str$28,@object
	.size		$str$28,($str$26 - $str$28)
$str$28:
        /*0016*/ 	.byte	0x2f, 0x74, 0x6d, 0x70, 0x2f, 0x63, 0x75, 0x74, 0x6c, 0x61, 0x73, 0x73, 0x5f, 0x73, 0x77, 0x65
        /*0026*/ 	.byte	0x65, 0x70, 0x5f, 0x73, 0x72, 0x63, 0x2f, 0x69, 0x6e, 0x63, 0x6c, 0x75, 0x64, 0x65, 0x2f, 0x63
        /*0036*/ 	.byte	0x75, 0x74, 0x65, 0x2f, 0x70, 0x6f, 0x69, 0x6e, 0x74, 0x65, 0x72, 0x5f, 0x66, 0x6c, 0x61, 0x67
        /*0046*/ 	.byte	0x67, 0x65, 0x64, 0x2e, 0x68, 0x70, 0x70, 0x00
	.type		$str$26,@object
	.size		$str$26,($str$25 - $str$26)
$str$26:
        /*004e*/ 	.byte	0x2f, 0x74, 0x6d, 0x70, 0x2f, 0x63, 0x75, 0x74, 0x6c, 0x61, 0x73, 0x73, 0x5f, 0x73, 0x77, 0x65
        /*005e*/ 	.byte	0x65, 0x70, 0x5f, 0x73, 0x72, 0x63, 0x2f, 0x69, 0x6e, 0x63, 0x6c, 0x75, 0x64, 0x65, 0x2f, 0x63
        /*006e*/ 	.byte	0x75, 0x74, 0x65, 0x2f, 0x61, 0x74, 0x6f, 0x6d, 0x2f, 0x63, 0x6f, 0x70, 0x79, 0x5f, 0x74, 0x72
        /*007e*/ 	.byte	0x61, 0x69, 0x74, 0x73, 0x5f, 0x73, 0x6d, 0x31, 0x30, 0x30, 0x2e, 0x68, 0x70, 0x70, 0x00
	.type		$str$25,@object
	.size		$str$25,(__unnamed_1 - $str$25)
$str$25:
        /*008d*/ 	.byte	0x28, 0x28, 0x75, 0x69, 0x6e, 0x74, 0x33, 0x32, 0x5f, 0x74, 0x28, 0x74, 0x68, 0x72, 0x65, 0x61
        /*009d*/ 	.byte	0x64, 0x49, 0x64, 0x78, 0x2e, 0x78, 0x29, 0x20, 0x2f, 0x20, 0x33, 0x32, 0x29, 0x20, 0x25, 0x20
        /*00ad*/ 	.byte	0x34, 0x29, 0x20, 0x3d, 0x3d, 0x20, 0x28, 0x28, 0x28, 0x74, 0x6d, 0x65, 0x6d, 0x5f, 0x61, 0x64
        /*00bd*/ 	.byte	0x64, 0x72, 0x20, 0x3e, 0x3e, 0x20, 0x31, 0x36, 0x29, 0x20, 0x2f, 0x20, 0x33, 0x32, 0x29, 0x20
        /*00cd*/ 	.byte	0x25, 0x20, 0x34, 0x29, 0x00
	.type		__unnamed_1,@object
	.size		__unnamed_1,(__unnamed_2 - __unnamed_1)
__unnamed_1:
        /*00d2*/ 	.byte	0x61, 0x75, 0x74, 0x6f, 0x20, 0x63, 0x75, 0x74, 0x65, 0x3a, 0x3a, 0x61, 0x73, 0x5f, 0x70, 0x6f
        /* <DEDUP_REMOVED lines=24> */
        /*0262*/ 	.byte	0x3c, 0x34, 0x30, 0x39, 0x36, 0x3e, 0x3e, 0x3e, 0x3e, 0x5d, 0x00
	.type		__unnamed_2,@object
	.size		__unnamed_2,(.L_2 - __unnamed_2)
__unnamed_2:
        /* <DEDUP_REMOVED lines=40> */
        /*04ed*/ 	.byte	0x74, 0x65, 0x3a, 0x3a, 0x43, 0x3c, 0x30, 0x3e, 0x3e, 0x3e, 0x3e, 0x5d, 0x00
.L_2:


//--------------------- .nv.shared._ZN7cutlass13device_kernelINS_4gemm6kernel13GemmUniversalIN4cute5tupleIJiiiiEEENS1_10collective13CollectiveMmaINS1_35MainloopSm100TmaUmmaWarpSpecializedILi5ELi2ELi4ENS5_IJNS4_1CILi2EEESB_NSA_ILi1EEEEEEEENS5_IJNSA_ILi64EEENSA_ILi128EEESF_EEENS_12float_e4m3_tENS5_IJlSC_lEEESI_SJ_NS4_8TiledMMAINS4_8MMA_AtomIJNS4_10MMA_TraitsINS4_19SM100_MMA_F8F6F4_SSEJSI_SI_fSF_SG_NS4_17integral_constantINS4_4UMMA5MajorELSQ_0EEESR_NSO_INSP_7ScaleInELSS_0EEEST_EEEEEENS4_6LayoutINS5_IJSC_SC_SC_EEENS5_IJNSA_ILi0EEESY_SY_EEEEENS5_IJNS4_10UnderscoreES11_S11_EEEEENS4_23SM90_TMA_LOAD_MULTICASTENS4_14ComposedLayoutINS4_7SwizzleILi2ELi4ELi3EEENS4_18smem_ptr_flag_bitsILi8EEENSW_INS5_IJNSA_ILi8EEESF_EEENS5_IJSF_SC_EEEEEEEvNS4_8identityES14_S1E_vS1F_EENS_8epilogue10collective18CollectiveEpilogueINS1H_23Sm100TmaWarpSpecializedILi2ELi2ELi32ELb0ELb0EEEJSH_NS5_IJNSW_ISF_SC_EES1M_EEESI_SJ_SI_SJ_NS1H_6fusion15FusionCallbacksIS1L_NS1O_17LinearCombinationISI_fSI_fLNS_15FloatRoundStyleE2EEESH_S1N_JEEENS4_5SM1004TMEM4LOAD26SM100_TMEM_LOAD_16dp32b32xENS4_13SM90_TMA_LOADES1E_NS4_39AutoVectorizingCopyWithAssumedAlignmentILi128EEENS4_14SM90_TMA_STOREES1E_S20_S20_EEEvvEEEEvNT_6ParamsE --------------------------
	.section	.nv.shared._ZN7cutlass13device_kernelINS_4gemm6kernel13GemmUniversalIN4cute5tupleIJiiiiEEENS1_10collective13CollectiveMmaINS1_35MainloopSm100TmaUmmaWarpSpecializedILi5ELi2ELi4ENS5_IJNS4_1CILi2EEESB_NSA_ILi1EEEEEEEENS5_IJNSA_ILi64EEENSA_ILi128EEESF_EEENS_12float_e4m3_tENS5_IJlSC_lEEESI_SJ_NS4_8TiledMMAINS4_8MMA_AtomIJNS4_10MMA_TraitsINS4_19SM100_MMA_F8F6F4_SSEJSI_SI_fSF_SG_NS4_17integral_constantINS4_4UMMA5MajorELSQ_0EEESR_NSO_INSP_7ScaleInELSS_0EEEST_EEEEEENS4_6LayoutINS5_IJSC_SC_SC_EEENS5_IJNSA_ILi0EEESY_SY_EEEEENS5_IJNS4_10UnderscoreES11_S11_EEEEENS4_23SM90_TMA_LOAD_MULTICASTENS4_14ComposedLayoutINS4_7SwizzleILi2ELi4ELi3EEENS4_18smem_ptr_flag_bitsILi8EEENSW_INS5_IJNSA_ILi8EEESF_EEENS5_IJSF_SC_EEEEEEEvNS4_8identityES14_S1E_vS1F_EENS_8epilogue10collective18CollectiveEpilogueINS1H_23Sm100TmaWarpSpecializedILi2ELi2ELi32ELb0ELb0EEEJSH_NS5_IJNSW_ISF_SC_EES1M_EEESI_SJ_SI_SJ_NS1H_6fusion15FusionCallbacksIS1L_NS1O_17LinearCombinationISI_fSI_fLNS_15FloatRoundStyleE2EEESH_S1N_JEEENS4_5SM1004TMEM4LOAD26SM100_TMEM_LOAD_16dp32b32xENS4_13SM90_TMA_LOADES1E_NS4_39AutoVectorizingCopyWithAssumedAlignmentILi128EEENS4_14SM90_TMA_STOREES1E_S20_S20_EEEvvEEEEvNT_6ParamsE,"aw",@nobits
	.sectionflags	@""
	.align	16
	.zero		1024


//--------------------- .nv.shared.reserved.0     --------------------------
	.section	.nv.shared.reserved.0,"aw",@nobits
	.weak		__nv_reservedSMEM_offset_0_alias
	.size		__nv_reservedSMEM_offset_0_alias, 0, 64
	.other		__nv_reservedSMEM_offset_0_alias,@"STO_CUDA_RESERVED_SHARED STV_DEFAULT"
__nv_reservedSMEM_offset_0_alias:
	.zero		0
.nv.shared.reserved.0:
	.zero		64
	.weak		__nv_reservedSMEM_tcgen05_partition
	.type		__nv_reservedSMEM_tcgen05_partition,@object
	.size		__nv_reservedSMEM_tcgen05_partition,(.L_0 - __nv_reservedSMEM_tcgen05_partition)
__nv_reservedSMEM_tcgen05_partition:
	.zero		32
.L_0:


//--------------------- .nv.global                --------------------------
	.section	.nv.global,"aw",@nobits
.nv.global:
	.type		_ZN39_INTERNAL_02c36456_4_k_cu_f94a2802_89464cute1_E,@object
	.size		_ZN39_INTERNAL_02c36456_4_k_cu_f94a2802_89464cute1_E,(_ZN39_INTERNAL_02c36456_4_k_cu_f94a2802_89464cuda3std3__45__cpo6cbeginE - _ZN39_INTERNAL_02c36456_4_k_cu_f94a2802_89464cute1_E)
_ZN39_INTERNAL_02c36456_4_k_cu_f94a2802_89464cute1_E:
	.zero		1
	.type		_ZN39_INTERNAL_02c36456_4_k_cu_f94a2802_89464cuda3std3__45__cpo6cbeginE,@object
	.size		_ZN39_INTERNAL_02c36456_4_k_cu_f94a2802_89464cuda3std3__45__cpo6cbeginE,(_ZN39_INTERNAL_02c36456_4_k_cu_f94a2802_89464cuda3std3__48in_placeE - _ZN39_INTERNAL_02c36456_4_k_cu_f94a2802_89464cuda3std3__45__cpo6cbeginE)
_ZN39_INTERNAL_02c36456_4_k_cu_f94a2802_89464cuda3std3__45__cpo6cbeginE:
	.zero		1
	.type		_ZN39_INTERNAL_02c36456_4_k_cu_f94a2802_89464cuda3std3__48in_placeE,@object
	.size		_ZN39_INTERNAL_02c36456_4_k_cu_f94a2802_89464cuda3std3__48in_placeE,(_ZN39_INTERNAL_02c36456_4_k_cu_f94a2802_89464cuda3std6ranges3__45__cpo9iter_moveE - _ZN39_INTERNAL_02c36456_4_k_cu_f94a2802_89464cuda3std3__48in_placeE)
_ZN39_INTERNAL_02c36456_4_k_cu_f94a2802_89464cuda3std3__48in_placeE:
	.zero		1
	.type		_ZN39_INTERNAL_02c36456_4_k_cu_f94a2802_89464cuda3std6ranges3__45__cpo9iter_moveE,@object
	.size		_ZN39_INTERNAL_02c36456_4_k_cu_f94a2802_89464cuda3std6ranges3__45__cpo9iter_moveE,(_ZN39_INTERNAL_02c36456_4_k_cu_f94a2802_89464cuda3std3__45__cpo5beginE - _ZN39_INTERNAL_02c36456_4_k_cu_f94a2802_89464cuda3std6ranges3__45__cpo9iter_moveE)
_ZN39_INTERNAL_02c36456_4_k_cu_f94a2802_89464cuda3std6ranges3__45__cpo9iter_moveE:
	.zero		1
	.type		_ZN39_INTERNAL_02c36456_4_k_cu_f94a2802_89464cuda3std3__45__cpo5beginE,@object
	.size		_ZN39_INTERNAL_02c36456_4_k_cu_f94a2802_89464cuda3std3__45__cpo5beginE,(_ZN39_INTERNAL_02c36456_4_k_cu_f94a2802_89464cuda3std3__441_GLOBAL__N__02c36456_4_k_cu_f94a2802_89466ignoreE - _ZN39_INTERNAL_02c36456_4_k_cu_f94a2802_89464cuda3std3__45__cpo5beginE)
_ZN39_INTERNAL_02c36456_4_k_cu_f94a2802_89464cuda3std3__45__cpo5beginE:
	.zero		1
	.type		_ZN39_INTERNAL_02c36456_4_k_cu_f94a2802_89464cuda3std3__441_GLOBAL__N__02c36456_4_k_cu_f94a2802_89466ignoreE,@object
	.size		_ZN39_INTERNAL_02c36456_4_k_cu_f94a2802_89464cuda3std3__441_GLOBAL__N__02c36456_4_k_cu_f94a2802_89466ignoreE,(_ZN39_INTERNAL_02c36456_4_k_cu_f94a2802_89464cute7productE - _ZN39_INTERNAL_02c36456_4_k_cu_f94a2802_89464cuda3std3__441_GLOBAL__N__02c36456_4_k_cu_f94a2802_89466ignoreE)
_ZN39_INTERNAL_02c36456_4_k_cu_f94a2802_89464cuda3std3__441_GLOBAL__N__02c36456_4_k_cu_f94a2802_89466ignoreE:
	.zero		1
	.type		_ZN39_INTERNAL_02c36456_4_k_cu_f94a2802_89464cute7productE,@object
	.size		_ZN39_INTERNAL_02c36456_4_k_cu_f94a2802_89464cute7productE,(_ZN39_INTERNAL_02c36456_4_k_cu_f94a2802_89464cuda3std3__45__cpo3endE - _ZN39_INTERNAL_02c36456_4_k_cu_f94a2802_89464cute7productE)
_ZN39_INTERNAL_02c36456_4_k_cu_f94a2802_89464cute7productE:
	.zero		1
	.type		_ZN39_INTERNAL_02c36456_4_k_cu_f94a2802_89464cuda3std3__45__cpo3endE,@object
	.size		_ZN39_INTERNAL_02c36456_4_k_cu_f94a2802_89464cuda3std3__45__cpo3endE,(_ZN39_INTERNAL_02c36456_4_k_cu_f94a2802_89464cuda3std3__419piecewise_constructE - _ZN39_INTERNAL_02c36456_4_k_cu_f94a2802_89464cuda3std3__45__cpo3endE)
_ZN39_INTERNAL_02c36456_4_k_cu_f94a2802_89464cuda3std3__45__cpo3endE:
	.zero		1
	.type		_ZN39_INTERNAL_02c36456_4_k_cu_f94a2802_89464cuda3std3__419piecewise_constructE,@object
	.size		_ZN39_INTERNAL_02c36456_4_k_cu_f94a2802_89464cuda3std3__419piecewise_constructE,(_ZN39_INTERNAL_02c36456_4_k_cu_f94a2802_89464cuda3std3__45__cpo4cendE - _ZN39_INTERNAL_02c36456_4_k_cu_f94a2802_89464cuda3std3__419piecewise_constructE)
_ZN39_INTERNAL_02c36456_4_k_cu_f94a2802_89464cuda3std3__419piecewise_constructE:
	.zero		1
	.type		_ZN39_INTERNAL_02c36456_4_k_cu_f94a2802_89464cuda3std3__45__cpo4cendE,@object
	.size		_ZN39_INTERNAL_02c36456_4_k_cu_f94a2802_89464cuda3std3__45__cpo4cendE,(_ZN39_INTERNAL_02c36456_4_k_cu_f94a2802_89464cuda3std6ranges3__45__cpo4swapE - _ZN39_INTERNAL_02c36456_4_k_cu_f94a2802_89464cuda3std3__45__cpo4cendE)
_ZN39_INTERNAL_02c36456_4_k_cu_f94a2802_89464cuda3std3__45__cpo4cendE:
	.zero		1
	.type		_ZN39_INTERNAL_02c36456_4_k_cu_f94a2802_89464cuda3std6ranges3__45__cpo4swapE,@object
	.size		_ZN39_INTERNAL_02c36456_4_k_cu_f94a2802_89464cuda3std6ranges3__45__cpo4swapE,(.L_10 - _ZN39_INTERNAL_02c36456_4_k_cu_f94a2802_89464cuda3std6ranges3__45__cpo4swapE)
_ZN39_INTERNAL_02c36456_4_k_cu_f94a2802_89464cuda3std6ranges3__45__cpo4swapE:
	.zero		1
.L_10:


//--------------------- .nv.constant0._ZN7cutlass13device_kernelINS_4gemm6kernel13GemmUniversalIN4cute5tupleIJiiiiEEENS1_10collective13CollectiveMmaINS1_35MainloopSm100TmaUmmaWarpSpecializedILi5ELi2ELi4ENS5_IJNS4_1CILi2EEESB_NSA_ILi1EEEEEEEENS5_IJNSA_ILi64EEENSA_ILi128EEESF_EEENS_12float_e4m3_tENS5_IJlSC_lEEESI_SJ_NS4_8TiledMMAINS4_8MMA_AtomIJNS4_10MMA_TraitsINS4_19SM100_MMA_F8F6F4_SSEJSI_SI_fSF_SG_NS4_17integral_constantINS4_4UMMA5MajorELSQ_0EEESR_NSO_INSP_7ScaleInELSS_0EEEST_EEEEEENS4_6LayoutINS5_IJSC_SC_SC_EEENS5_IJNSA_ILi0EEESY_SY_EEEEENS5_IJNS4_10UnderscoreES11_S11_EEEEENS4_23SM90_TMA_LOAD_MULTICASTENS4_14ComposedLayoutINS4_7SwizzleILi2ELi4ELi3EEENS4_18smem_ptr_flag_bitsILi8EEENSW_INS5_IJNSA_ILi8EEESF_EEENS5_IJSF_SC_EEEEEEEvNS4_8identityES14_S1E_vS1F_EENS_8epilogue10collective18CollectiveEpilogueINS1H_23Sm100TmaWarpSpecializedILi2ELi2ELi32ELb0ELb0EEEJSH_NS5_IJNSW_ISF_SC_EES1M_EEESI_SJ_SI_SJ_NS1H_6fusion15FusionCallbacksIS1L_NS1O_17LinearCombinationISI_fSI_fLNS_15FloatRoundStyleE2EEESH_S1N_JEEENS4_5SM1004TMEM4LOAD26SM100_TMEM_LOAD_16dp32b32xENS4_13SM90_TMA_LOADES1E_NS4_39AutoVectorizingCopyWithAssumedAlignmentILi128EEENS4_14SM90_TMA_STOREES1E_S20_S20_EEEvvEEEEvNT_6ParamsE --------------------------
	.section	.nv.constant0._ZN7cutlass13device_kernelINS_4gemm6kernel13GemmUniversalIN4cute5tupleIJiiiiEEENS1_10collective13CollectiveMmaINS1_35MainloopSm100TmaUmmaWarpSpecializedILi5ELi2ELi4ENS5_IJNS4_1CILi2EEESB_NSA_ILi1EEEEEEEENS5_IJNSA_ILi64EEENSA_ILi128EEESF_EEENS_12float_e4m3_tENS5_IJlSC_lEEESI_SJ_NS4_8TiledMMAINS4_8MMA_AtomIJNS4_10MMA_TraitsINS4_19SM100_MMA_F8F6F4_SSEJSI_SI_fSF_SG_NS4_17integral_constantINS4_4UMMA5MajorELSQ_0EEESR_NSO_INSP_7ScaleInELSS_0EEEST_EEEEEENS4_6LayoutINS5_IJSC_SC_SC_EEENS5_IJNSA_ILi0EEESY_SY_EEEEENS5_IJNS4_10UnderscoreES11_S11_EEEEENS4_23SM90_TMA_LOAD_MULTICASTENS4_14ComposedLayoutINS4_7SwizzleILi2ELi4ELi3EEENS4_18smem_ptr_flag_bitsILi8EEENSW_INS5_IJNSA_ILi8EEESF_EEENS5_IJSF_SC_EEEEEEEvNS4_8identityES14_S1E_vS1F_EENS_8epilogue10collective18CollectiveEpilogueINS1H_23Sm100TmaWarpSpecializedILi2ELi2ELi32ELb0ELb0EEEJSH_NS5_IJNSW_ISF_SC_EES1M_EEESI_SJ_SI_SJ_NS1H_6fusion15FusionCallbacksIS1L_NS1O_17LinearCombinationISI_fSI_fLNS_15FloatRoundStyleE2EEESH_S1N_JEEENS4_5SM1004TMEM4LOAD26SM100_TMEM_LOAD_16dp32b32xENS4_13SM90_TMA_LOADES1E_NS4_39AutoVectorizingCopyWithAssumedAlignmentILi128EEENS4_14SM90_TMA_STOREES1E_S20_S20_EEEvvEEEEvNT_6ParamsE,"a",@progbits
	.sectionflags	@""
	.align	4
.nv.constant0._ZN7cutlass13device_kernelINS_4gemm6kernel13GemmUniversalIN4cute5tupleIJiiiiEEENS1_10collective13CollectiveMmaINS1_35MainloopSm100TmaUmmaWarpSpecializedILi5ELi2ELi4ENS5_IJNS4_1CILi2EEESB_NSA_ILi1EEEEEEEENS5_IJNSA_ILi64EEENSA_ILi128EEESF_EEENS_12float_e4m3_tENS5_IJlSC_lEEESI_SJ_NS4_8TiledMMAINS4_8MMA_AtomIJNS4_10MMA_TraitsINS4_19SM100_MMA_F8F6F4_SSEJSI_SI_fSF_SG_NS4_17integral_constantINS4_4UMMA5MajorELSQ_0EEESR_NSO_INSP_7ScaleInELSS_0EEEST_EEEEEENS4_6LayoutINS5_IJSC_SC_SC_EEENS5_IJNSA_ILi0EEESY_SY_EEEEENS5_IJNS4_10UnderscoreES11_S11_EEEEENS4_23SM90_TMA_LOAD_MULTICASTENS4_14ComposedLayoutINS4_7SwizzleILi2ELi4ELi3EEENS4_18smem_ptr_flag_bitsILi8EEENSW_INS5_IJNSA_ILi8EEESF_EEENS5_IJSF_SC_EEEEEEEvNS4_8identityES14_S1E_vS1F_EENS_8epilogue10collective18CollectiveEpilogueINS1H_23Sm100TmaWarpSpecializedILi2ELi2ELi32ELb0ELb0EEEJSH_NS5_IJNSW_ISF_SC_EES1M_EEESI_SJ_SI_SJ_NS1H_6fusion15FusionCallbacksIS1L_NS1O_17LinearCombinationISI_fSI_fLNS_15FloatRoundStyleE2EEESH_S1N_JEEENS4_5SM1004TMEM4LOAD26SM100_TMEM_LOAD_16dp32b32xENS4_13SM90_TMA_LOADES1E_NS4_39AutoVectorizingCopyWithAssumedAlignmentILi128EEENS4_14SM90_TMA_STOREES1E_S20_S20_EEEvvEEEEvNT_6ParamsE:
	.zero		2944


//--------------------- SYMBOLS --------------------------

	.type		.nv.reservedSmem.offset0,@object
	.size		.nv.reservedSmem.offset0,0x4
	.type		.nv.reservedSmem.cap,@object
	.size		.nv.reservedSmem.cap,0x4
	.type		__assertfail,@function
